// auto-generated by cutlass_sweep.gemm — config: {"arch": "sm_90", "cluster_m": 2, "cluster_n": 1, "dtype": "int8", "dtype_b": "int8", "layout": "nt", "stages": 0, "tile_k": 32, "tile_m": 192, "tile_n": 80}
#include "cutlass/cutlass.h"
#include "cutlass/gemm/collective/collective_builder.hpp"
#include "cutlass/gemm/device/gemm_universal_adapter.h"
#include "cutlass/gemm/kernel/gemm_universal.hpp"
#include "cutlass/epilogue/collective/collective_builder.hpp"

using ElemA = int8_t;
using ElemB = int8_t;
using ElemCD = int8_t;
using Acc  = int32_t;
using TileShape    = cute::Shape<cute::_192, cute::_80, cute::_32>;
using ClusterShape = cute::Shape<cute::_2, cute::_1, cute::_1>;

using CollectiveEpilogue = typename cutlass::epilogue::collective::CollectiveBuilder<
    cutlass::arch::Sm90, cutlass::arch::OpClassTensorOp,
    TileShape, ClusterShape,
    cutlass::epilogue::collective::EpilogueTileAuto,
    Acc, Acc,
    ElemCD, cutlass::layout::RowMajor, 128 / cutlass::sizeof_bits<ElemCD>::value,
    ElemCD, cutlass::layout::RowMajor, 128 / cutlass::sizeof_bits<ElemCD>::value,
    cutlass::epilogue::collective::EpilogueScheduleAuto
  >::CollectiveOp;

using CollectiveMainloop = typename cutlass::gemm::collective::CollectiveBuilder<
    cutlass::arch::Sm90, cutlass::arch::OpClassTensorOp,
    ElemA, cutlass::layout::RowMajor, 128 / cutlass::sizeof_bits<ElemA>::value,
    ElemB, cutlass::layout::ColumnMajor, 128 / cutlass::sizeof_bits<ElemB>::value,
    Acc,
    TileShape, ClusterShape,
    cutlass::gemm::collective::StageCountAutoCarveout<static_cast<int>(sizeof(typename CollectiveEpilogue::SharedStorage))>,
    cutlass::gemm::collective::KernelScheduleAuto
  >::CollectiveOp;

using GemmKernel = cutlass::gemm::kernel::GemmUniversal<
    cute::Shape<int,int,int,int>,
    CollectiveMainloop,
    CollectiveEpilogue
>;
using Gemm = cutlass::gemm::device::GemmUniversalAdapter<GemmKernel>;

// Force the device kernel symbol into the cubin without needing a host main.
auto* _anchor = &cutlass::device_kernel<GemmKernel>;


// ===== COMPILED SASS (sm_90a) =====

	.target	sm_90a

	.elftype	@"ET_EXEC"


//--------------------- .note.nv.tkinfo           --------------------------
	.section	.note.nv.tkinfo,"",@"SHT_NOTE"
	.sectionflags	@"SHF_NOTE_NV_TKINFO"
	.tkinfo
        /*0018*/ 	.word	0x00000002
        /*0030*/ 	.string	""
        /*0030*/ 	.string	"ptxas"
        /*0030*/ 	.string	"Cuda compilation tools, release 13.0, V13.0.88"
        /*0030*/ 	.string	"Build cuda_13.0.r13.0/compiler.36424714_0"
        /*0030*/ 	.string	"-arch sm_90a -m 64 "



//--------------------- .note.nv.cuinfo           --------------------------
	.section	.note.nv.cuinfo,"",@"SHT_NOTE"
	.sectionflags	@"SHF_NOTE_NV_CUINFO"
        /*0018*/ 	.short	0x0002
        /*001a*/ 	.short	0x005a
        /*001c*/ 	.short	0x0082
	.zero		2


//--------------------- .nv.info                  --------------------------
	.section	.nv.info,"",@"SHT_CUDA_INFO"
	.align	4


	//----- nvinfo : EIATTR_REGCOUNT
	.align		4
        /*0000*/ 	.byte	0x04, 0x2f
        /*0002*/ 	.short	(.L_15 - .L_14)
	.align		4
.L_14:
        /*0004*/ 	.word	index@(_ZN7cutlass13device_kernelINS_4gemm6kernel13GemmUniversalIN4cute5tupleIJiiiiEEENS1_10collective13CollectiveMmaINS1_34MainloopSm90TmaGmmaWarpSpecializedILi26ENS5_IJNS4_1CILi2EEENSA_ILi1EEESC_EEENS1_35KernelTmaWarpSpecializedCooperativeEEENS5_IJNSA_ILi192EEENSA_ILi80EEENSA_ILi32EEEEEEaNS5_IJlSC_lEEEaSK_NS4_8TiledMMAINS4_8MMA_AtomIJNS4_4SM904GMMA26MMA_64x16x32_S32S8S8_SS_TNEEEENS4_6LayoutISD_NS5_IJSC_NSA_ILi0EEESS_EEEEENS5_IJNS4_10UnderscoreESV_SV_EEEEENS4_13SM90_TMA_LOADENS4_14ComposedLayoutINS4_7SwizzleILi1ELi4ELi3EEENS4_18smem_ptr_flag_bitsILi8EEENSR_INS5_IJNSA_ILi8EEESI_EEENS5_IJSI_SC_EEEEEEEvNS4_8identityENS4_23SM90_TMA_LOAD_MULTICASTES18_vS19_EENS_8epilogue10collective6detail29Sm90TmaWarpSpecializedAdapterINS1D_15DefaultEpilogueIaSK_SK_NS1C_6thread17LinearCombinationIaLi1EiiLNS1H_9ScaleType4KindE0ELNS_15FloatRoundStyleE2EaEENS1_15EpilogueDefaultEEEEEvvEEEEvNT_6ParamsE)
        /*0008*/ 	.word	0x000000a8


	//----- nvinfo : EIATTR_FRAME_SIZE
	.align		4
.L_15:
        /*000c*/ 	.byte	0x04, 0x11
        /*000e*/ 	.short	(.L_17 - .L_16)
	.align		4
.L_16:
        /*0010*/ 	.word	index@(_ZN7cutlass13device_kernelINS_4gemm6kernel13GemmUniversalIN4cute5tupleIJiiiiEEENS1_10collective13CollectiveMmaINS1_34MainloopSm90TmaGmmaWarpSpecializedILi26ENS5_IJNS4_1CILi2EEENSA_ILi1EEESC_EEENS1_35KernelTmaWarpSpecializedCooperativeEEENS5_IJNSA_ILi192EEENSA_ILi80EEENSA_ILi32EEEEEEaNS5_IJlSC_lEEEaSK_NS4_8TiledMMAINS4_8MMA_AtomIJNS4_4SM904GMMA26MMA_64x16x32_S32S8S8_SS_TNEEEENS4_6LayoutISD_NS5_IJSC_NSA_ILi0EEESS_EEEEENS5_IJNS4_10UnderscoreESV_SV_EEEEENS4_13SM90_TMA_LOADENS4_14ComposedLayoutINS4_7SwizzleILi1ELi4ELi3EEENS4_18smem_ptr_flag_bitsILi8EEENSR_INS5_IJNSA_ILi8EEESI_EEENS5_IJSI_SC_EEEEEEEvNS4_8identityENS4_23SM90_TMA_LOAD_MULTICASTES18_vS19_EENS_8epilogue10collective6detail29Sm90TmaWarpSpecializedAdapterINS1D_15DefaultEpilogueIaSK_SK_NS1C_6thread17LinearCombinationIaLi1EiiLNS1H_9ScaleType4KindE0ELNS_15FloatRoundStyleE2EaEENS1_15EpilogueDefaultEEEEEvvEEEEvNT_6ParamsE)
        /*0014*/ 	.word	0x00000000


	//----- nvinfo : EIATTR_MIN_STACK_SIZE
	.align		4
.L_17:
        /*0018*/ 	.byte	0x04, 0x12
        /*001a*/ 	.short	(.L_19 - .L_18)
	.align		4
.L_18:
        /*001c*/ 	.word	index@(_ZN7cutlass13device_kernelINS_4gemm6kernel13GemmUniversalIN4cute5tupleIJiiiiEEENS1_10collective13CollectiveMmaINS1_34MainloopSm90TmaGmmaWarpSpecializedILi26ENS5_IJNS4_1CILi2EEENSA_ILi1EEESC_EEENS1_35KernelTmaWarpSpecializedCooperativeEEENS5_IJNSA_ILi192EEENSA_ILi80EEENSA_ILi32EEEEEEaNS5_IJlSC_lEEEaSK_NS4_8TiledMMAINS4_8MMA_AtomIJNS4_4SM904GMMA26MMA_64x16x32_S32S8S8_SS_TNEEEENS4_6LayoutISD_NS5_IJSC_NSA_ILi0EEESS_EEEEENS5_IJNS4_10UnderscoreESV_SV_EEEEENS4_13SM90_TMA_LOADENS4_14ComposedLayoutINS4_7SwizzleILi1ELi4ELi3EEENS4_18smem_ptr_flag_bitsILi8EEENSR_INS5_IJNSA_ILi8EEESI_EEENS5_IJSI_SC_EEEEEEEvNS4_8identityENS4_23SM90_TMA_LOAD_MULTICASTES18_vS19_EENS_8epilogue10collective6detail29Sm90TmaWarpSpecializedAdapterINS1D_15DefaultEpilogueIaSK_SK_NS1C_6thread17LinearCombinationIaLi1EiiLNS1H_9ScaleType4KindE0ELNS_15FloatRoundStyleE2EaEENS1_15EpilogueDefaultEEEEEvvEEEEvNT_6ParamsE)
        /*0020*/ 	.word	0x00000000
.L_19:


//--------------------- .nv.compat                --------------------------
	.section	.nv.compat,"",@"SHT_CUDA_COMPAT_INFO"
	.align	4
        /*0000*/ 	.byte	0x02, 0x09, 0x01, 0x00, 0x02, 0x02, 0x04, 0x00, 0x02, 0x05, 0x05, 0x00, 0x03, 0x07, 0x01, 0x01
        /*0010*/ 	.byte	0x02, 0x03, 0x01, 0x00, 0x02, 0x06, 0x01, 0x00, 0x04, 0x0b, 0x08, 0x00, 0x00, 0x00, 0x00, 0x00
        /*0020*/ 	.byte	0x00, 0x00, 0x00, 0x00


//--------------------- .nv.info._ZN7cutlass13device_kernelINS_4gemm6kernel13GemmUniversalIN4cute5tupleIJiiiiEEENS1_10collective13CollectiveMmaINS1_34MainloopSm90TmaGmmaWarpSpecializedILi26ENS5_IJNS4_1CILi2EEENSA_ILi1EEESC_EEENS1_35KernelTmaWarpSpecializedCooperativeEEENS5_IJNSA_ILi192EEENSA_ILi80EEENSA_ILi32EEEEEEaNS5_IJlSC_lEEEaSK_NS4_8TiledMMAINS4_8MMA_AtomIJNS4_4SM904GMMA26MMA_64x16x32_S32S8S8_SS_TNEEEENS4_6LayoutISD_NS5_IJSC_NSA_ILi0EEESS_EEEEENS5_IJNS4_10UnderscoreESV_SV_EEEEENS4_13SM90_TMA_LOADENS4_14ComposedLayoutINS4_7SwizzleILi1ELi4ELi3EEENS4_18smem_ptr_flag_bitsILi8EEENSR_INS5_IJNSA_ILi8EEESI_EEENS5_IJSI_SC_EEEEEEEvNS4_8identityENS4_23SM90_TMA_LOAD_MULTICASTES18_vS19_EENS_8epilogue10collective6detail29Sm90TmaWarpSpecializedAdapterINS1D_15DefaultEpilogueIaSK_SK_NS1C_6thread17LinearCombinationIaLi1EiiLNS1H_9ScaleType4KindE0ELNS_15FloatRoundStyleE2EaEENS1_15EpilogueDefaultEEEEEvvEEEEvNT_6ParamsE --------------------------
	.section	.nv.info._ZN7cutlass13device_kernelINS_4gemm6kernel13GemmUniversalIN4cute5tupleIJiiiiEEENS1_10collective13CollectiveMmaINS1_34MainloopSm90TmaGmmaWarpSpecializedILi26ENS5_IJNS4_1CILi2EEENSA_ILi1EEESC_EEENS1_35KernelTmaWarpSpecializedCooperativeEEENS5_IJNSA_ILi192EEENSA_ILi80EEENSA_ILi32EEEEEEaNS5_IJlSC_lEEEaSK_NS4_8TiledMMAINS4_8MMA_AtomIJNS4_4SM904GMMA26MMA_64x16x32_S32S8S8_SS_TNEEEENS4_6LayoutISD_NS5_IJSC_NSA_ILi0EEESS_EEEEENS5_IJNS4_10UnderscoreESV_SV_EEEEENS4_13SM90_TMA_LOADENS4_14ComposedLayoutINS4_7SwizzleILi1ELi4ELi3EEENS4_18smem_ptr_flag_bitsILi8EEENSR_INS5_IJNSA_ILi8EEESI_EEENS5_IJSI_SC_EEEEEEEvNS4_8identityENS4_23SM90_TMA_LOAD_MULTICASTES18_vS19_EENS_8epilogue10collective6detail29Sm90TmaWarpSpecializedAdapterINS1D_15DefaultEpilogueIaSK_SK_NS1C_6thread17LinearCombinationIaLi1EiiLNS1H_9ScaleType4KindE0ELNS_15FloatRoundStyleE2EaEENS1_15EpilogueDefaultEEEEEvvEEEEvNT_6ParamsE,"",@"SHT_CUDA_INFO"
	.sectionflags	@""
	.align	4


	//----- nvinfo : EIATTR_CUDA_API_VERSION
	.align		4
        /*0000*/ 	.byte	0x04, 0x37
        /*0002*/ 	.short	(.L_21 - .L_20)
.L_20:
        /*0004*/ 	.word	0x00000082


	//----- nvinfo : EIATTR_KPARAM_INFO
	.align		4
.L_21:
        /*0008*/ 	.byte	0x04, 0x17
        /*000a*/ 	.short	(.L_23 - .L_22)
.L_22:
        /*000c*/ 	.word	0x00000000
        /*0010*/ 	.short	0x0000
        /*0012*/ 	.short	0x0070
        /*0014*/ 	.byte	0x00, 0xf0, 0x01, 0x10


	//----- nvinfo : EIATTR_SPARSE_MMA_MASK
	.align		4
.L_23:
        /*0018*/ 	.byte	0x03, 0x50
        /*001a*/ 	.short	0x0000


	//----- nvinfo : EIATTR_MAXREG_COUNT
	.align		4
        /*001c*/ 	.byte	0x03, 0x1b
        /*001e*/ 	.short	0x00a8


	//----- nvinfo : EIATTR_NUM_BARRIERS
	.align		4
        /*0020*/ 	.byte	0x02, 0x4c
        /*0022*/ 	.byte	0x01
	.zero		1


	//----- nvinfo : EIATTR_EXTERNS
	.align		4
        /*0024*/ 	.byte	0x04, 0x0f
        /*0026*/ 	.short	(.L_25 - .L_24)


	//   ....[0]....
	.align		4
.L_24:
        /*0028*/ 	.word	index@(__assertfail)


	//----- nvinfo : EIATTR_MERCURY_ISA_VERSION
	.align		4
.L_25:
        /*002c*/ 	.byte	0x03, 0x5f
        /*002e*/ 	.short	0x0101


	//----- nvinfo : EIATTR_INT_WARP_WIDE_INSTR_OFFSETS
	.align		4
        /*0030*/ 	.byte	0x04, 0x31
        /*0032*/ 	.short	(.L_27 - .L_26)


	//   ....[0]....
.L_26:
        /*0034*/ 	.word	0x00000770


	//   ....[1]....
        /*0038*/ 	.word	0x000007a0


	//   ....[2]....
        /*003c*/ 	.word	0x00000960


	//----- nvinfo : EIATTR_COOP_GROUP_MASK_REGIDS
	.align		4
.L_27:
        /*0040*/ 	.byte	0x04, 0x29
        /*0042*/ 	.short	(.L_29 - .L_28)


	//   ....[0]....
.L_28:
        /*0044*/ 	.word	0xffffffff


	//   ....[1]....
        /*0048*/ 	.word	0xffffffff


	//   ....[2]....
        /*004c*/ 	.word	0xffffffff


	//   ....[3]....
        /*0050*/ 	.word	0xffffffff


	//   ....[4]....
        /*0054*/ 	.word	0xffffffff


	//   ....[5]....
        /*0058*/ 	.word	0xffffffff


	//----- nvinfo : EIATTR_COOP_GROUP_INSTR_OFFSETS
	.align		4
.L_29:
        /*005c*/ 	.byte	0x04, 0x28
        /*005e*/ 	.short	(.L_31 - .L_30)


	//   ....[0]....
.L_30:
        /*0060*/ 	.word	0x00000060


	//   ....[1]....
        /*0064*/ 	.word	0x00000070


	//   ....[2]....
        /*0068*/ 	.word	0x00000130


	//   ....[3]....
        /*006c*/ 	.word	0x000005c0


	//   ....[4]....
        /*0070*/ 	.word	0x00000ae0


	//   ....[5]....
        /*0074*/ 	.word	0x00001510


	//----- nvinfo : EIATTR_REG_RECONFIG
	.align		4
.L_31:
        /*0078*/ 	.byte	0x01, 0x54
	.zero		2


	//----- nvinfo : EIATTR_SYSCALL_OFFSETS
	.align		4
        /*007c*/ 	.byte	0x04, 0x46
        /*007e*/ 	.short	(.L_33 - .L_32)


	//   ....[0]....
.L_32:
        /*0080*/ 	.word	0x000016e0


	//----- nvinfo : EIATTR_MBARRIER_INSTR_OFFSETS
	.align		4
.L_33:
        /*0084*/ 	.byte	0x04, 0x39
        /*0086*/ 	.short	(.L_35 - .L_34)


	//   ....[0]....
.L_34:
        /*0088*/ 	.word	0x00000250
        /*008c*/ 	.word	0x000000ff
        /*0090*/ 	.word	0x00000000
        /*0094*/ 	.short	0x0100
        /*0096*/ 	.byte	0x08
	.zero		1


	//   ....[1]....
        /*0098*/ 	.word	0x00000260
        /*009c*/ 	.word	0x000000ff
        /*00a0*/ 	.word	0x000000d0
        /*00a4*/ 	.short	0x0100
        /*00a6*/ 	.byte	0x08
	.zero		1


	//   ....[2]....
        /*00a8*/ 	.word	0x00000270
        /*00ac*/ 	.word	0x000000ff
        /*00b0*/ 	.word	0x00000008
        /*00b4*/ 	.short	0x0100
        /*00b6*/ 	.byte	0x08
	.zero		1


	//   ....[3]....
        /*00b8*/ 	.word	0x00000280
        /*00bc*/ 	.word	0x000000ff
        /*00c0*/ 	.word	0x000000d8
        /*00c4*/ 	.short	0x0100
        /*00c6*/ 	.byte	0x08
	.zero		1


	//   ....[4]....
        /*00c8*/ 	.word	0x00000290
        /*00cc*/ 	.word	0x000000ff
        /*00d0*/ 	.word	0x00000010
        /*00d4*/ 	.short	0x0100
        /*00d6*/ 	.byte	0x08
	.zero		1


	//   ....[5]....
        /*00d8*/ 	.word	0x000002a0
        /*00dc*/ 	.word	0x000000ff
        /*00e0*/ 	.word	0x000000e0
        /*00e4*/ 	.short	0x0100
        /*00e6*/ 	.byte	0x08
	.zero		1


	//   ....[6]....
        /*00e8*/ 	.word	0x000002b0
        /*00ec*/ 	.word	0x000000ff
        /*00f0*/ 	.word	0x00000018
        /*00f4*/ 	.short	0x0100
        /*00f6*/ 	.byte	0x08
	.zero		1


	//   ....[7]....
        /*00f8*/ 	.word	0x000002c0
        /*00fc*/ 	.word	0x000000ff
        /*0100*/ 	.word	0x000000e8
        /*0104*/ 	.short	0x0100
        /*0106*/ 	.byte	0x08
	.zero		1


	//   ....[8]....
        /*0108*/ 	.word	0x000002d0
        /*010c*/ 	.word	0x000000ff
        /*0110*/ 	.word	0x00000020
        /*0114*/ 	.short	0x0100
        /*0116*/ 	.byte	0x08
	.zero		1


	//   ....[9]....
        /*0118*/ 	.word	0x000002e0
        /*011c*/ 	.word	0x000000ff
        /*0120*/ 	.word	0x000000f0
        /*0124*/ 	.short	0x0100
        /*0126*/ 	.byte	0x08
	.zero		1


	//   ....[10]....
        /*0128*/ 	.word	0x000002f0
        /*012c*/ 	.word	0x000000ff
        /*0130*/ 	.word	0x00000028
        /*0134*/ 	.short	0x0100
        /*0136*/ 	.byte	0x08
	.zero		1


	//   ....[11]....
        /*0138*/ 	.word	0x00000300
        /*013c*/ 	.word	0x000000ff
        /*0140*/ 	.word	0x000000f8
        /*0144*/ 	.short	0x0100
        /*0146*/ 	.byte	0x08
	.zero		1


	//   ....[12]....
        /*0148*/ 	.word	0x00000310
        /*014c*/ 	.word	0x000000ff
        /*0150*/ 	.word	0x00000030
        /*0154*/ 	.short	0x0100
        /*0156*/ 	.byte	0x08
	.zero		1


	//   ....[13]....
        /*0158*/ 	.word	0x00000320
        /*015c*/ 	.word	0x000000ff
        /*0160*/ 	.word	0x00000100
        /*0164*/ 	.short	0x0100
        /*0166*/ 	.byte	0x08
	.zero		1


	//   ....[14]....
        /*0168*/ 	.word	0x00000330
        /*016c*/ 	.word	0x000000ff
        /*0170*/ 	.word	0x00000038
        /*0174*/ 	.short	0x0100
        /*0176*/ 	.byte	0x08
	.zero		1


	//   ....[15]....
        /*0178*/ 	.word	0x00000340
        /*017c*/ 	.word	0x000000ff
        /*0180*/ 	.word	0x00000108
        /*0184*/ 	.short	0x0100
        /*0186*/ 	.byte	0x08
	.zero		1


	//   ....[16]....
        /*0188*/ 	.word	0x00000350
        /*018c*/ 	.word	0x000000ff
        /*0190*/ 	.word	0x00000040
        /*0194*/ 	.short	0x0100
        /*0196*/ 	.byte	0x08
	.zero		1


	//   ....[17]....
        /*0198*/ 	.word	0x00000360
        /*019c*/ 	.word	0x000000ff
        /*01a0*/ 	.word	0x00000110
        /*01a4*/ 	.short	0x0100
        /*01a6*/ 	.byte	0x08
	.zero		1


	//   ....[18]....
        /*01a8*/ 	.word	0x00000370
        /*01ac*/ 	.word	0x000000ff
        /*01b0*/ 	.word	0x00000048
        /*01b4*/ 	.short	0x0100
        /*01b6*/ 	.byte	0x08
	.zero		1


	//   ....[19]....
        /*01b8*/ 	.word	0x00000380
        /*01bc*/ 	.word	0x000000ff
        /*01c0*/ 	.word	0x00000118
        /*01c4*/ 	.short	0x0100
        /*01c6*/ 	.byte	0x08
	.zero		1


	//   ....[20]....
        /*01c8*/ 	.word	0x00000390
        /*01cc*/ 	.word	0x000000ff
        /*01d0*/ 	.word	0x00000050
        /*01d4*/ 	.short	0x0100
        /*01d6*/ 	.byte	0x08
	.zero		1


	//   ....[21]....
        /*01d8*/ 	.word	0x000003a0
        /*01dc*/ 	.word	0x000000ff
        /*01e0*/ 	.word	0x00000120
        /*01e4*/ 	.short	0x0100
        /*01e6*/ 	.byte	0x08
	.zero		1


	//   ....[22]....
        /*01e8*/ 	.word	0x000003b0
        /*01ec*/ 	.word	0x000000ff
        /*01f0*/ 	.word	0x00000058
        /*01f4*/ 	.short	0x0100
        /*01f6*/ 	.byte	0x08
	.zero		1


	//   ....[23]....
        /*01f8*/ 	.word	0x000003c0
        /*01fc*/ 	.word	0x000000ff
        /*0200*/ 	.word	0x00000128
        /*0204*/ 	.short	0x0100
        /*0206*/ 	.byte	0x08
	.zero		1


	//   ....[24]....
        /*0208*/ 	.word	0x000003d0
        /*020c*/ 	.word	0x000000ff
        /*0210*/ 	.word	0x00000060
        /*0214*/ 	.short	0x0100
        /*0216*/ 	.byte	0x08
	.zero		1


	//   ....[25]....
        /*0218*/ 	.word	0x000003e0
        /*021c*/ 	.word	0x000000ff
        /*0220*/ 	.word	0x00000130
        /*0224*/ 	.short	0x0100
        /*0226*/ 	.byte	0x08
	.zero		1


	//   ....[26]....
        /*0228*/ 	.word	0x000003f0
        /*022c*/ 	.word	0x000000ff
        /*0230*/ 	.word	0x00000068
        /*0234*/ 	.short	0x0100
        /*0236*/ 	.byte	0x08
	.zero		1


	//   ....[27]....
        /*0238*/ 	.word	0x00000400
        /*023c*/ 	.word	0x000000ff
        /*0240*/ 	.word	0x00000138
        /*0244*/ 	.short	0x0100
        /*0246*/ 	.byte	0x08
	.zero		1


	//   ....[28]....
        /*0248*/ 	.word	0x00000410
        /*024c*/ 	.word	0x000000ff
        /*0250*/ 	.word	0x00000070
        /*0254*/ 	.short	0x0100
        /*0256*/ 	.byte	0x08
	.zero		1


	//   ....[29]....
        /*0258*/ 	.word	0x00000420
        /*025c*/ 	.word	0x000000ff
        /*0260*/ 	.word	0x00000140
        /*0264*/ 	.short	0x0100
        /*0266*/ 	.byte	0x08
	.zero		1


	//   ....[30]....
        /*0268*/ 	.word	0x00000430
        /*026c*/ 	.word	0x000000ff
        /*0270*/ 	.word	0x00000078
        /*0274*/ 	.short	0x0100
        /*0276*/ 	.byte	0x08
	.zero		1


	//   ....[31]....
        /*0278*/ 	.word	0x00000440
        /*027c*/ 	.word	0x000000ff
        /*0280*/ 	.word	0x00000148
        /*0284*/ 	.short	0x0100
        /*0286*/ 	.byte	0x08
	.zero		1


	//   ....[32]....
        /*0288*/ 	.word	0x00000450
        /*028c*/ 	.word	0x000000ff
        /*0290*/ 	.word	0x00000080
        /*0294*/ 	.short	0x0100
        /*0296*/ 	.byte	0x08
	.zero		1


	//   ....[33]....
        /*0298*/ 	.word	0x00000460
        /*029c*/ 	.word	0x000000ff
        /*02a0*/ 	.word	0x00000150
        /*02a4*/ 	.short	0x0100
        /*02a6*/ 	.byte	0x08
	.zero		1


	//   ....[34]....
        /*02a8*/ 	.word	0x00000470
        /*02ac*/ 	.word	0x000000ff
        /*02b0*/ 	.word	0x00000088
        /*02b4*/ 	.short	0x0100
        /*02b6*/ 	.byte	0x08
	.zero		1


	//   ....[35]....
        /*02b8*/ 	.word	0x00000480
        /*02bc*/ 	.word	0x000000ff
        /*02c0*/ 	.word	0x00000158
        /*02c4*/ 	.short	0x0100
        /*02c6*/ 	.byte	0x08
	.zero		1


	//   ....[36]....
        /*02c8*/ 	.word	0x00000490
        /*02cc*/ 	.word	0x000000ff
        /*02d0*/ 	.word	0x00000090
        /*02d4*/ 	.short	0x0100
        /*02d6*/ 	.byte	0x08
	.zero		1


	//   ....[37]....
        /*02d8*/ 	.word	0x000004a0
        /*02dc*/ 	.word	0x000000ff
        /*02e0*/ 	.word	0x00000160
        /*02e4*/ 	.short	0x0100
        /*02e6*/ 	.byte	0x08
	.zero		1


	//   ....[38]....
        /*02e8*/ 	.word	0x000004b0
        /*02ec*/ 	.word	0x000000ff
        /*02f0*/ 	.word	0x00000098
        /*02f4*/ 	.short	0x0100
        /*02f6*/ 	.byte	0x08
	.zero		1


	//   ....[39]....
        /*02f8*/ 	.word	0x000004c0
        /*02fc*/ 	.word	0x000000ff
        /*0300*/ 	.word	0x00000168
        /*0304*/ 	.short	0x0100
        /*0306*/ 	.byte	0x08
	.zero		1


	//   ....[40]....
        /*0308*/ 	.word	0x000004d0
        /*030c*/ 	.word	0x000000ff
        /*0310*/ 	.word	0x000000a0
        /*0314*/ 	.short	0x0100
        /*0316*/ 	.byte	0x08
	.zero		1


	//   ....[41]....
        /*0318*/ 	.word	0x000004e0
        /*031c*/ 	.word	0x000000ff
        /*0320*/ 	.word	0x00000170
        /*0324*/ 	.short	0x0100
        /*0326*/ 	.byte	0x08
	.zero		1


	//   ....[42]....
        /*0328*/ 	.word	0x000004f0
        /*032c*/ 	.word	0x000000ff
        /*0330*/ 	.word	0x000000a8
        /*0334*/ 	.short	0x0100
        /*0336*/ 	.byte	0x08
	.zero		1


	//   ....[43]....
        /*0338*/ 	.word	0x00000500
        /*033c*/ 	.word	0x000000ff
        /*0340*/ 	.word	0x00000178
        /*0344*/ 	.short	0x0100
        /*0346*/ 	.byte	0x08
	.zero		1


	//   ....[44]....
        /*0348*/ 	.word	0x00000510
        /*034c*/ 	.word	0x000000ff
        /*0350*/ 	.word	0x000000b0
        /*0354*/ 	.short	0x0100
        /*0356*/ 	.byte	0x08
	.zero		1


	//   ....[45]....
        /*0358*/ 	.word	0x00000520
        /*035c*/ 	.word	0x000000ff
        /*0360*/ 	.word	0x00000180
        /*0364*/ 	.short	0x0100
        /*0366*/ 	.byte	0x08
	.zero		1


	//   ....[46]....
        /*0368*/ 	.word	0x00000530
        /*036c*/ 	.word	0x000000ff
        /*0370*/ 	.word	0x000000b8
        /*0374*/ 	.short	0x0100
        /*0376*/ 	.byte	0x08
	.zero		1


	//   ....[47]....
        /*0378*/ 	.word	0x00000540
        /*037c*/ 	.word	0x000000ff
        /*0380*/ 	.word	0x00000188
        /*0384*/ 	.short	0x0100
        /*0386*/ 	.byte	0x08
	.zero		1


	//   ....[48]....
        /*0388*/ 	.word	0x00000550
        /*038c*/ 	.word	0x000000ff
        /*0390*/ 	.word	0x000000c0
        /*0394*/ 	.short	0x0100
        /*0396*/ 	.byte	0x08
	.zero		1


	//   ....[49]....
        /*0398*/ 	.word	0x00000560
        /*039c*/ 	.word	0x000000ff
        /*03a0*/ 	.word	0x00000190
        /*03a4*/ 	.short	0x0100
        /*03a6*/ 	.byte	0x08
	.zero		1


	//   ....[50]....
        /*03a8*/ 	.word	0x00000570
        /*03ac*/ 	.word	0x000000ff
        /*03b0*/ 	.word	0x000000c8
        /*03b4*/ 	.short	0x0100
        /*03b6*/ 	.byte	0x08
	.zero		1


	//   ....[51]....
        /*03b8*/ 	.word	0x00000580
        /*03bc*/ 	.word	0x000000ff
        /*03c0*/ 	.word	0x00000198
        /*03c4*/ 	.short	0x0100
        /*03c6*/ 	.byte	0x08
	.zero		1


	//   ....[52]....
        /*03c8*/ 	.word	0x000009e0
        /*03cc*/ 	.word	0x000000ff
        /*03d0*/ 	.word	0x000001b0
        /*03d4*/ 	.short	0x0100
        /*03d6*/ 	.byte	0x06
	.zero		1


	//   ....[53]....
        /*03d8*/ 	.word	0x00000a70
        /*03dc*/ 	.word	0x000000ff
        /*03e0*/ 	.word	0x000001b8
        /*03e4*/ 	.short	0x0100
        /*03e6*/ 	.byte	0x06
	.zero		1


	//   ....[54]....
        /*03e8*/ 	.word	0x00001770
        /*03ec*/ 	.word	0x00000003
        /*03f0*/ 	.word	0x00000000
        /*03f4*/ 	.short	0x010a
        /*03f6*/ 	.byte	0x3f
	.zero		1


	//   ....[55]....
        /*03f8*/ 	.word	0x000017b0
        /*03fc*/ 	.word	0x00000003
        /*0400*/ 	.word	0x00000000
        /*0404*/ 	.short	0x010a
        /*0406*/ 	.byte	0x3f
	.zero		1


	//   ....[56]....
        /*0408*/ 	.word	0x00001d30
        /*040c*/ 	.word	0x000000ff
        /*0410*/ 	.word	0x00000000
        /*0414*/ 	.short	0x010a
        /*0416*/ 	.byte	0x06
	.zero		1


	//   ....[57]....
        /*0418*/ 	.word	0x00001d70
        /*041c*/ 	.word	0x000000ff
        /*0420*/ 	.word	0x00000000
        /*0424*/ 	.short	0x010a
        /*0426*/ 	.byte	0x06
	.zero		1


	//   ....[58]....
        /*0428*/ 	.word	0x000021c0
        /*042c*/ 	.word	0x00000005
        /*0430*/ 	.word	0x00000000
        /*0434*/ 	.short	0x0101
        /*0436*/ 	.byte	0x3f
	.zero		1


	//   ....[59]....
        /*0438*/ 	.word	0x00002410
        /*043c*/ 	.word	0x00000000
        /*0440*/ 	.word	0x00000000
        /*0444*/ 	.short	0x0101
        /*0446*/ 	.byte	0x3f
	.zero		1


	//   ....[60]....
        /*0448*/ 	.word	0x00007680
        /*044c*/ 	.word	0x00000017
        /*0450*/ 	.word	0x000000d0
        /*0454*/ 	.short	0x010a
        /*0456*/ 	.byte	0x3f
	.zero		1


	//   ....[61]....
        /*0458*/ 	.word	0x000079f0
        /*045c*/ 	.word	0x00000003
        /*0460*/ 	.word	0x000001b8
        /*0464*/ 	.short	0x0101
        /*0466*/ 	.byte	0x3f
	.zero		1


	//   ....[62]....
        /*0468*/ 	.word	0x00008150
        /*046c*/ 	.word	0x00000007
        /*0470*/ 	.word	0x00000000
        /*0474*/ 	.short	0x010a
        /*0476*/ 	.byte	0x3f
	.zero		1


	//   ....[63]....
        /*0478*/ 	.word	0x000081d0
        /*047c*/ 	.word	0x00000008
        /*0480*/ 	.word	0x00000000
        /*0484*/ 	.short	0x010a
        /*0486*/ 	.byte	0x3f
	.zero		1


	//   ....[64]....
        /*0488*/ 	.word	0x00008260
        /*048c*/ 	.word	0x00000009
        /*0490*/ 	.word	0x00000000
        /*0494*/ 	.short	0x010a
        /*0496*/ 	.byte	0x3f
	.zero		1


	//   ....[65]....
        /*0498*/ 	.word	0x000082f0
        /*049c*/ 	.word	0x00000008
        /*04a0*/ 	.word	0x00000000
        /*04a4*/ 	.short	0x010a
        /*04a6*/ 	.byte	0x3f
	.zero		1


	//   ....[66]....
        /*04a8*/ 	.word	0x00008380
        /*04ac*/ 	.word	0x00000009
        /*04b0*/ 	.word	0x00000000
        /*04b4*/ 	.short	0x010a
        /*04b6*/ 	.byte	0x3f
	.zero		1


	//   ....[67]....
        /*04b8*/ 	.word	0x00008410
        /*04bc*/ 	.word	0x00000008
        /*04c0*/ 	.word	0x00000000
        /*04c4*/ 	.short	0x010a
        /*04c6*/ 	.byte	0x3f
	.zero		1


	//   ....[68]....
        /*04c8*/ 	.word	0x000084a0
        /*04cc*/ 	.word	0x00000009
        /*04d0*/ 	.word	0x00000000
        /*04d4*/ 	.short	0x010a
        /*04d6*/ 	.byte	0x3f
	.zero		1


	//   ....[69]....
        /*04d8*/ 	.word	0x00008530
        /*04dc*/ 	.word	0x00000008
        /*04e0*/ 	.word	0x00000000
        /*04e4*/ 	.short	0x010a
        /*04e6*/ 	.byte	0x3f
	.zero		1


	//   ....[70]....
        /*04e8*/ 	.word	0x000085c0
        /*04ec*/ 	.word	0x00000009
        /*04f0*/ 	.word	0x00000000
        /*04f4*/ 	.short	0x010a
        /*04f6*/ 	.byte	0x3f
	.zero		1


	//   ....[71]....
        /*04f8*/ 	.word	0x00008650
        /*04fc*/ 	.word	0x00000008
        /*0500*/ 	.word	0x00000000
        /*0504*/ 	.short	0x010a
        /*0506*/ 	.byte	0x3f
	.zero		1


	//   ....[72]....
        /*0508*/ 	.word	0x000086e0
        /*050c*/ 	.word	0x00000009
        /*0510*/ 	.word	0x00000000
        /*0514*/ 	.short	0x010a
        /*0516*/ 	.byte	0x3f
	.zero		1


	//   ....[73]....
        /*0518*/ 	.word	0x00008770
        /*051c*/ 	.word	0x00000008
        /*0520*/ 	.word	0x00000000
        /*0524*/ 	.short	0x010a
        /*0526*/ 	.byte	0x3f
	.zero		1


	//   ....[74]....
        /*0528*/ 	.word	0x00008800
        /*052c*/ 	.word	0x00000009
        /*0530*/ 	.word	0x00000000
        /*0534*/ 	.short	0x010a
        /*0536*/ 	.byte	0x3f
	.zero		1


	//   ....[75]....
        /*0538*/ 	.word	0x00008890
        /*053c*/ 	.word	0x00000008
        /*0540*/ 	.word	0x00000000
        /*0544*/ 	.short	0x010a
        /*0546*/ 	.byte	0x3f
	.zero		1


	//   ....[76]....
        /*0548*/ 	.word	0x00008920
        /*054c*/ 	.word	0x00000009
        /*0550*/ 	.word	0x00000000
        /*0554*/ 	.short	0x010a
        /*0556*/ 	.byte	0x3f
	.zero		1


	//   ....[77]....
        /*0558*/ 	.word	0x000089b0
        /*055c*/ 	.word	0x00000008
        /*0560*/ 	.word	0x00000000
        /*0564*/ 	.short	0x010a
        /*0566*/ 	.byte	0x3f
	.zero		1


	//   ....[78]....
        /*0568*/ 	.word	0x00008a40
        /*056c*/ 	.word	0x00000009
        /*0570*/ 	.word	0x00000000
        /*0574*/ 	.short	0x010a
        /*0576*/ 	.byte	0x3f
	.zero		1


	//   ....[79]....
        /*0578*/ 	.word	0x00008ad0
        /*057c*/ 	.word	0x00000008
        /*0580*/ 	.word	0x00000000
        /*0584*/ 	.short	0x010a
        /*0586*/ 	.byte	0x3f
	.zero		1


	//   ....[80]....
        /*0588*/ 	.word	0x00008b60
        /*058c*/ 	.word	0x00000009
        /*0590*/ 	.word	0x00000000
        /*0594*/ 	.short	0x010a
        /*0596*/ 	.byte	0x3f
	.zero		1


	//   ....[81]....
        /*0598*/ 	.word	0x00008bf0
        /*059c*/ 	.word	0x00000008
        /*05a0*/ 	.word	0x00000000
        /*05a4*/ 	.short	0x010a
        /*05a6*/ 	.byte	0x3f
	.zero		1


	//   ....[82]....
        /*05a8*/ 	.word	0x00008c80
        /*05ac*/ 	.word	0x00000009
        /*05b0*/ 	.word	0x00000000
        /*05b4*/ 	.short	0x010a
        /*05b6*/ 	.byte	0x3f
	.zero		1


	//   ....[83]....
        /*05b8*/ 	.word	0x00008d10
        /*05bc*/ 	.word	0x00000008
        /*05c0*/ 	.word	0x00000000
        /*05c4*/ 	.short	0x010a
        /*05c6*/ 	.byte	0x3f
	.zero		1


	//   ....[84]....
        /*05c8*/ 	.word	0x00008da0
        /*05cc*/ 	.word	0x00000009
        /*05d0*/ 	.word	0x00000000
        /*05d4*/ 	.short	0x010a
        /*05d6*/ 	.byte	0x3f
	.zero		1


	//   ....[85]....
        /*05d8*/ 	.word	0x00008e30
        /*05dc*/ 	.word	0x00000008
        /*05e0*/ 	.word	0x00000000
        /*05e4*/ 	.short	0x010a
        /*05e6*/ 	.byte	0x3f
	.zero		1


	//   ....[86]....
        /*05e8*/ 	.word	0x00008ec0
        /*05ec*/ 	.word	0x0000000b
        /*05f0*/ 	.word	0x00000000
        /*05f4*/ 	.short	0x010a
        /*05f6*/ 	.byte	0x3f
	.zero		1


	//   ....[87]....
        /*05f8*/ 	.word	0x00008f50
        /*05fc*/ 	.word	0x00000003
        /*0600*/ 	.word	0x00000000
        /*0604*/ 	.short	0x010a
        /*0606*/ 	.byte	0x3f
	.zero		1


	//   ....[88]....
        /*0608*/ 	.word	0x00008fb0
        /*060c*/ 	.word	0x00000003
        /*0610*/ 	.word	0x00000000
        /*0614*/ 	.short	0x010a
        /*0616*/ 	.byte	0x3f
	.zero		1


	//   ....[89]....
        /*0618*/ 	.word	0x00009010
        /*061c*/ 	.word	0x00000005
        /*0620*/ 	.word	0x00000000
        /*0624*/ 	.short	0x010a
        /*0626*/ 	.byte	0x3f
	.zero		1


	//   ....[90]....
        /*0628*/ 	.word	0x000090e0
        /*062c*/ 	.word	0x00000017
        /*0630*/ 	.word	0x000000d0
        /*0634*/ 	.short	0x010a
        /*0636*/ 	.byte	0x3f
	.zero		1


	//   ....[91]....
        /*0638*/ 	.word	0x000091b0
        /*063c*/ 	.word	0x00000007
        /*0640*/ 	.word	0x00000000
        /*0644*/ 	.short	0x010a
        /*0646*/ 	.byte	0x3f
	.zero		1


	//   ....[92]....
        /*0648*/ 	.word	0x00009200
        /*064c*/ 	.word	0x00000008
        /*0650*/ 	.word	0x00000000
        /*0654*/ 	.short	0x010a
        /*0656*/ 	.byte	0x3f
	.zero		1


	//   ....[93]....
        /*0658*/ 	.word	0x00009250
        /*065c*/ 	.word	0x00000009
        /*0660*/ 	.word	0x00000000
        /*0664*/ 	.short	0x010a
        /*0666*/ 	.byte	0x3f
	.zero		1


	//   ....[94]....
        /*0668*/ 	.word	0x000092a0
        /*066c*/ 	.word	0x00000008
        /*0670*/ 	.word	0x00000000
        /*0674*/ 	.short	0x010a
        /*0676*/ 	.byte	0x3f
	.zero		1


	//   ....[95]....
        /*0678*/ 	.word	0x000092f0
        /*067c*/ 	.word	0x00000009
        /*0680*/ 	.word	0x00000000
        /*0684*/ 	.short	0x010a
        /*0686*/ 	.byte	0x3f
	.zero		1


	//   ....[96]....
        /*0688*/ 	.word	0x00009340
        /*068c*/ 	.word	0x00000008
        /*0690*/ 	.word	0x00000000
        /*0694*/ 	.short	0x010a
        /*0696*/ 	.byte	0x3f
	.zero		1


	//   ....[97]....
        /*0698*/ 	.word	0x00009390
        /*069c*/ 	.word	0x00000009
        /*06a0*/ 	.word	0x00000000
        /*06a4*/ 	.short	0x010a
        /*06a6*/ 	.byte	0x3f
	.zero		1


	//   ....[98]....
        /*06a8*/ 	.word	0x000093e0
        /*06ac*/ 	.word	0x00000008
        /*06b0*/ 	.word	0x00000000
        /*06b4*/ 	.short	0x010a
        /*06b6*/ 	.byte	0x3f
	.zero		1


	//   ....[99]....
        /*06b8*/ 	.word	0x00009430
        /*06bc*/ 	.word	0x00000009
        /*06c0*/ 	.word	0x00000000
        /*06c4*/ 	.short	0x010a
        /*06c6*/ 	.byte	0x3f
	.zero		1


	//   ....[100]....
        /*06c8*/ 	.word	0x00009480
        /*06cc*/ 	.word	0x00000008
        /*06d0*/ 	.word	0x00000000
        /*06d4*/ 	.short	0x010a
        /*06d6*/ 	.byte	0x3f
	.zero		1


	//   ....[101]....
        /*06d8*/ 	.word	0x000094d0
        /*06dc*/ 	.word	0x00000009
        /*06e0*/ 	.word	0x00000000
        /*06e4*/ 	.short	0x010a
        /*06e6*/ 	.byte	0x3f
	.zero		1


	//   ....[102]....
        /*06e8*/ 	.word	0x00009520
        /*06ec*/ 	.word	0x00000008
        /*06f0*/ 	.word	0x00000000
        /*06f4*/ 	.short	0x010a
        /*06f6*/ 	.byte	0x3f
	.zero		1


	//   ....[103]....
        /*06f8*/ 	.word	0x00009570
        /*06fc*/ 	.word	0x00000009
        /*0700*/ 	.word	0x00000000
        /*0704*/ 	.short	0x010a
        /*0706*/ 	.byte	0x3f
	.zero		1


	//   ....[104]....
        /*0708*/ 	.word	0x000095c0
        /*070c*/ 	.word	0x00000008
        /*0710*/ 	.word	0x00000000
        /*0714*/ 	.short	0x010a
        /*0716*/ 	.byte	0x3f
	.zero		1


	//   ....[105]....
        /*0718*/ 	.word	0x00009610
        /*071c*/ 	.word	0x00000009
        /*0720*/ 	.word	0x00000000
        /*0724*/ 	.short	0x010a
        /*0726*/ 	.byte	0x3f
	.zero		1


	//   ....[106]....
        /*0728*/ 	.word	0x00009660
        /*072c*/ 	.word	0x00000008
        /*0730*/ 	.word	0x00000000
        /*0734*/ 	.short	0x010a
        /*0736*/ 	.byte	0x3f
	.zero		1


	//   ....[107]....
        /*0738*/ 	.word	0x000096b0
        /*073c*/ 	.word	0x00000009
        /*0740*/ 	.word	0x00000000
        /*0744*/ 	.short	0x010a
        /*0746*/ 	.byte	0x3f
	.zero		1


	//   ....[108]....
        /*0748*/ 	.word	0x00009700
        /*074c*/ 	.word	0x00000008
        /*0750*/ 	.word	0x00000000
        /*0754*/ 	.short	0x010a
        /*0756*/ 	.byte	0x3f
	.zero		1


	//   ....[109]....
        /*0758*/ 	.word	0x00009750
        /*075c*/ 	.word	0x00000009
        /*0760*/ 	.word	0x00000000
        /*0764*/ 	.short	0x010a
        /*0766*/ 	.byte	0x3f
	.zero		1


	//   ....[110]....
        /*0768*/ 	.word	0x000097a0
        /*076c*/ 	.word	0x00000008
        /*0770*/ 	.word	0x00000000
        /*0774*/ 	.short	0x010a
        /*0776*/ 	.byte	0x3f
	.zero		1


	//   ....[111]....
        /*0778*/ 	.word	0x000097f0
        /*077c*/ 	.word	0x00000009
        /*0780*/ 	.word	0x00000000
        /*0784*/ 	.short	0x010a
        /*0786*/ 	.byte	0x3f
	.zero		1


	//   ....[112]....
        /*0788*/ 	.word	0x00009840
        /*078c*/ 	.word	0x00000008
        /*0790*/ 	.word	0x00000000
        /*0794*/ 	.short	0x010a
        /*0796*/ 	.byte	0x3f
	.zero		1


	//   ....[113]....
        /*0798*/ 	.word	0x00009890
        /*079c*/ 	.word	0x00000009
        /*07a0*/ 	.word	0x00000000
        /*07a4*/ 	.short	0x010a
        /*07a6*/ 	.byte	0x3f
	.zero		1


	//   ....[114]....
        /*07a8*/ 	.word	0x000098e0
        /*07ac*/ 	.word	0x00000008
        /*07b0*/ 	.word	0x00000000
        /*07b4*/ 	.short	0x010a
        /*07b6*/ 	.byte	0x3f
	.zero		1


	//   ....[115]....
        /*07b8*/ 	.word	0x00009930
        /*07bc*/ 	.word	0x0000000b
        /*07c0*/ 	.word	0x00000000
        /*07c4*/ 	.short	0x010a
        /*07c6*/ 	.byte	0x3f
	.zero		1


	//----- nvinfo : EIATTR_NUM_MBARRIERS
	.align		4
.L_35:
        /*07c8*/ 	.byte	0x03, 0x38
        /*07ca*/ 	.short	0x0036


	//----- nvinfo : EIATTR_EXIT_INSTR_OFFSETS
	.align		4
        /*07cc*/ 	.byte	0x04, 0x1c
        /*07ce*/ 	.short	(.L_37 - .L_36)


	//   ....[0]....
.L_36:
        /*07d0*/ 	.word	0x00000c40


	//   ....[1]....
        /*07d4*/ 	.word	0x00001450


	//   ....[2]....
        /*07d8*/ 	.word	0x00006d90


	//   ....[3]....
        /*07dc*/ 	.word	0x000072f0


	//   ....[4]....
        /*07e0*/ 	.word	0x00008fa0


	//----- nvinfo : EIATTR_MAX_THREADS
	.align		4
.L_37:
        /*07e4*/ 	.byte	0x04, 0x05
        /*07e6*/ 	.short	(.L_39 - .L_38)
.L_38:
        /*07e8*/ 	.word	0x00000180
        /*07ec*/ 	.word	0x00000001
        /*07f0*/ 	.word	0x00000001


	//----- nvinfo : EIATTR_CRS_STACK_SIZE
	.align		4
.L_39:
        /*07f4*/ 	.byte	0x04, 0x1e
        /*07f6*/ 	.short	(.L_41 - .L_40)
.L_40:
        /*07f8*/ 	.word	0x00000000


	//----- nvinfo : EIATTR_CBANK_PARAM_SIZE
	.align		4
.L_41:
        /*07fc*/ 	.byte	0x03, 0x19
        /*07fe*/ 	.short	0x0470


	//----- nvinfo : EIATTR_PARAM_CBANK
	.align		4
        /*0800*/ 	.byte	0x04, 0x0a
        /*0802*/ 	.short	(.L_43 - .L_42)
	.align		4
.L_42:
        /*0804*/ 	.word	index@(.nv.constant0._ZN7cutlass13device_kernelINS_4gemm6kernel13GemmUniversalIN4cute5tupleIJiiiiEEENS1_10collective13CollectiveMmaINS1_34MainloopSm90TmaGmmaWarpSpecializedILi26ENS5_IJNS4_1CILi2EEENSA_ILi1EEESC_EEENS1_35KernelTmaWarpSpecializedCooperativeEEENS5_IJNSA_ILi192EEENSA_ILi80EEENSA_ILi32EEEEEEaNS5_IJlSC_lEEEaSK_NS4_8TiledMMAINS4_8MMA_AtomIJNS4_4SM904GMMA26MMA_64x16x32_S32S8S8_SS_TNEEEENS4_6LayoutISD_NS5_IJSC_NSA_ILi0EEESS_EEEEENS5_IJNS4_10UnderscoreESV_SV_EEEEENS4_13SM90_TMA_LOADENS4_14ComposedLayoutINS4_7SwizzleILi1ELi4ELi3EEENS4_18smem_ptr_flag_bitsILi8EEENSR_INS5_IJNSA_ILi8EEESI_EEENS5_IJSI_SC_EEEEEEEvNS4_8identityENS4_23SM90_TMA_LOAD_MULTICASTES18_vS19_EENS_8epilogue10collective6detail29Sm90TmaWarpSpecializedAdapterINS1D_15DefaultEpilogueIaSK_SK_NS1C_6thread17LinearCombinationIaLi1EiiLNS1H_9ScaleType4KindE0ELNS_15FloatRoundStyleE2EaEENS1_15EpilogueDefaultEEEEEvvEEEEvNT_6ParamsE)
        /*0808*/ 	.short	0x0210
        /*080a*/ 	.short	0x0470


	//----- nvinfo : EIATTR_SW_WAR
	.align		4
.L_43:
        /*080c*/ 	.byte	0x04, 0x36
        /*080e*/ 	.short	(.L_45 - .L_44)
.L_44:
        /*0810*/ 	.word	0x00000008
.L_45:


//--------------------- .nv.callgraph             --------------------------
	.section	.nv.callgraph,"",@"SHT_CUDA_CALLGRAPH"
	.align	4
	.sectionentsize	8
	.align		4
        /*0000*/ 	.word	0x00000000
	.align		4
        /*0004*/ 	.word	0xffffffff
	.align		4
        /*0008*/ 	.word	index@(_ZN7cutlass13device_kernelINS_4gemm6kernel13GemmUniversalIN4cute5tupleIJiiiiEEENS1_10collective13CollectiveMmaINS1_34MainloopSm90TmaGmmaWarpSpecializedILi26ENS5_IJNS4_1CILi2EEENSA_ILi1EEESC_EEENS1_35KernelTmaWarpSpecializedCooperativeEEENS5_IJNSA_ILi192EEENSA_ILi80EEENSA_ILi32EEEEEEaNS5_IJlSC_lEEEaSK_NS4_8TiledMMAINS4_8MMA_AtomIJNS4_4SM904GMMA26MMA_64x16x32_S32S8S8_SS_TNEEEENS4_6LayoutISD_NS5_IJSC_NSA_ILi0EEESS_EEEEENS5_IJNS4_10UnderscoreESV_SV_EEEEENS4_13SM90_TMA_LOADENS4_14ComposedLayoutINS4_7SwizzleILi1ELi4ELi3EEENS4_18smem_ptr_flag_bitsILi8EEENSR_INS5_IJNSA_ILi8EEESI_EEENS5_IJSI_SC_EEEEEEEvNS4_8identityENS4_23SM90_TMA_LOAD_MULTICASTES18_vS19_EENS_8epilogue10collective6detail29Sm90TmaWarpSpecializedAdapterINS1D_15DefaultEpilogueIaSK_SK_NS1C_6thread17LinearCombinationIaLi1EiiLNS1H_9ScaleType4KindE0ELNS_15FloatRoundStyleE2EaEENS1_15EpilogueDefaultEEEEEvvEEEEvNT_6ParamsE)
	.align		4
        /*000c*/ 	.word	index@(__assertfail)
	.align		4
        /*0010*/ 	.word	0x00000000
	.align		4
        /*0014*/ 	.word	0xfffffffe
	.align		4
        /*0018*/ 	.word	0x00000000
	.align		4
        /*001c*/ 	.word	0xfffffffd
	.align		4
        /*0020*/ 	.word	0x00000000
	.align		4
        /*0024*/ 	.word	0xfffffffc


//--------------------- .nv.constant4             --------------------------
	.section	.nv.constant4,"a",@progbits
	.align	8
	.align		8
.nv.constant4:
        /*0000*/ 	.dword	__assertfail
	.align		8
        /*0008*/ 	.dword	__unnamed_1
	.align		8
        /*0010*/ 	.dword	_ZN39_INTERNAL_3c7f77a2_4_k_cu_29586928_72674cuda3std3__45__cpo5beginE
	.align		8
        /*0018*/ 	.dword	_ZN39_INTERNAL_3c7f77a2_4_k_cu_29586928_72674cuda3std3__45__cpo3endE
	.align		8
        /*0020*/ 	.dword	_ZN39_INTERNAL_3c7f77a2_4_k_cu_29586928_72674cuda3std3__45__cpo6cbeginE
	.align		8
        /*0028*/ 	.dword	_ZN39_INTERNAL_3c7f77a2_4_k_cu_29586928_72674cuda3std3__45__cpo4cendE
	.align		8
        /*0030*/ 	.dword	_ZN39_INTERNAL_3c7f77a2_4_k_cu_29586928_72674cuda3std3__441_GLOBAL__N__3c7f77a2_4_k_cu_29586928_72676ignoreE
	.align		8
        /*0038*/ 	.dword	_ZN39_INTERNAL_3c7f77a2_4_k_cu_29586928_72674cuda3std3__419piecewise_constructE
	.align		8
        /*0040*/ 	.dword	_ZN39_INTERNAL_3c7f77a2_4_k_cu_29586928_72674cuda3std3__48in_placeE
	.align		8
        /*0048*/ 	.dword	_ZN39_INTERNAL_3c7f77a2_4_k_cu_29586928_72674cuda3std6ranges3__45__cpo4swapE
	.align		8
        /*0050*/ 	.dword	_ZN39_INTERNAL_3c7f77a2_4_k_cu_29586928_72674cuda3std6ranges3__45__cpo9iter_moveE
	.align		8
        /*0058*/ 	.dword	_ZN39_INTERNAL_3c7f77a2_4_k_cu_29586928_72674cute7productE
	.align		8
        /*0060*/ 	.dword	_ZN39_INTERNAL_3c7f77a2_4_k_cu_29586928_72674cute1_E
	.align		8
        /*0068*/ 	.dword	$str$22
	.align		8
        /*0070*/ 	.dword	$str$23


//--------------------- .text._ZN7cutlass13device_kernelINS_4gemm6kernel13GemmUniversalIN4cute5tupleIJiiiiEEENS1_10collective13CollectiveMmaINS1_34MainloopSm90TmaGmmaWarpSpecializedILi26ENS5_IJNS4_1CILi2EEENSA_ILi1EEESC_EEENS1_35KernelTmaWarpSpecializedCooperativeEEENS5_IJNSA_ILi192EEENSA_ILi80EEENSA_ILi32EEEEEEaNS5_IJlSC_lEEEaSK_NS4_8TiledMMAINS4_8MMA_AtomIJNS4_4SM904GMMA26MMA_64x16x32_S32S8S8_SS_TNEEEENS4_6LayoutISD_NS5_IJSC_NSA_ILi0EEESS_EEEEENS5_IJNS4_10UnderscoreESV_SV_EEEEENS4_13SM90_TMA_LOADENS4_14ComposedLayoutINS4_7SwizzleILi1ELi4ELi3EEENS4_18smem_ptr_flag_bitsILi8EEENSR_INS5_IJNSA_ILi8EEESI_EEENS5_IJSI_SC_EEEEEEEvNS4_8identityENS4_23SM90_TMA_LOAD_MULTICASTES18_vS19_EENS_8epilogue10collective6detail29Sm90TmaWarpSpecializedAdapterINS1D_15DefaultEpilogueIaSK_SK_NS1C_6thread17LinearCombinationIaLi1EiiLNS1H_9ScaleType4KindE0ELNS_15FloatRoundStyleE2EaEENS1_15EpilogueDefaultEEEEEvvEEEEvNT_6ParamsE --------------------------
	.section	.text._ZN7cutlass13device_kernelINS_4gemm6kernel13GemmUniversalIN4cute5tupleIJiiiiEEENS1_10collective13CollectiveMmaINS1_34MainloopSm90TmaGmmaWarpSpecializedILi26ENS5_IJNS4_1CILi2EEENSA_ILi1EEESC_EEENS1_35KernelTmaWarpSpecializedCooperativeEEENS5_IJNSA_ILi192EEENSA_ILi80EEENSA_ILi32EEEEEEaNS5_IJlSC_lEEEaSK_NS4_8TiledMMAINS4_8MMA_AtomIJNS4_4SM904GMMA26MMA_64x16x32_S32S8S8_SS_TNEEEENS4_6LayoutISD_NS5_IJSC_NSA_ILi0EEESS_EEEEENS5_IJNS4_10UnderscoreESV_SV_EEEEENS4_13SM90_TMA_LOADENS4_14ComposedLayoutINS4_7SwizzleILi1ELi4ELi3EEENS4_18smem_ptr_flag_bitsILi8EEENSR_INS5_IJNSA_ILi8EEESI_EEENS5_IJSI_SC_EEEEEEEvNS4_8identityENS4_23SM90_TMA_LOAD_MULTICASTES18_vS19_EENS_8epilogue10collective6detail29Sm90TmaWarpSpecializedAdapterINS1D_15DefaultEpilogueIaSK_SK_NS1C_6thread17LinearCombinationIaLi1EiiLNS1H_9ScaleType4KindE0ELNS_15FloatRoundStyleE2EaEENS1_15EpilogueDefaultEEEEEvvEEEEvNT_6ParamsE,"ax",@progbits
	.align	128
.text._ZN7cutlass13device_kernelINS_4gemm6kernel13GemmUniversalIN4cute5tupleIJiiiiEEENS1_10collective13CollectiveMmaINS1_34MainloopSm90TmaGmmaWarpSpecializedILi26ENS5_IJNS4_1CILi2EEENSA_ILi1EEESC_EEENS1_35KernelTmaWarpSpecializedCooperativeEEENS5_IJNSA_ILi192EEENSA_ILi80EEENSA_ILi32EEEEEEaNS5_IJlSC_lEEEaSK_NS4_8TiledMMAINS4_8MMA_AtomIJNS4_4SM904GMMA26MMA_64x16x32_S32S8S8_SS_TNEEEENS4_6LayoutISD_NS5_IJSC_NSA_ILi0EEESS_EEEEENS5_IJNS4_10UnderscoreESV_SV_EEEEENS4_13SM90_TMA_LOADENS4_14ComposedLayoutINS4_7SwizzleILi1ELi4ELi3EEENS4_18smem_ptr_flag_bitsILi8EEENSR_INS5_IJNSA_ILi8EEESI_EEENS5_IJSI_SC_EEEEEEEvNS4_8identityENS4_23SM90_TMA_LOAD_MULTICASTES18_vS19_EENS_8epilogue10collective6detail29Sm90TmaWarpSpecializedAdapterINS1D_15DefaultEpilogueIaSK_SK_NS1C_6thread17LinearCombinationIaLi1EiiLNS1H_9ScaleType4KindE0ELNS_15FloatRoundStyleE2EaEENS1_15EpilogueDefaultEEEEEvvEEEEvNT_6ParamsE:
        .type           _ZN7cutlass13device_kernelINS_4gemm6kernel13GemmUniversalIN4cute5tupleIJiiiiEEENS1_10collective13CollectiveMmaINS1_34MainloopSm90TmaGmmaWarpSpecializedILi26ENS5_IJNS4_1CILi2EEENSA_ILi1EEESC_EEENS1_35KernelTmaWarpSpecializedCooperativeEEENS5_IJNSA_ILi192EEENSA_ILi80EEENSA_ILi32EEEEEEaNS5_IJlSC_lEEEaSK_NS4_8TiledMMAINS4_8MMA_AtomIJNS4_4SM904GMMA26MMA_64x16x32_S32S8S8_SS_TNEEEENS4_6LayoutISD_NS5_IJSC_NSA_ILi0EEESS_EEEEENS5_IJNS4_10UnderscoreESV_SV_EEEEENS4_13SM90_TMA_LOADENS4_14ComposedLayoutINS4_7SwizzleILi1ELi4ELi3EEENS4_18smem_ptr_flag_bitsILi8EEENSR_INS5_IJNSA_ILi8EEESI_EEENS5_IJSI_SC_EEEEEEEvNS4_8identityENS4_23SM90_TMA_LOAD_MULTICASTES18_vS19_EENS_8epilogue10collective6detail29Sm90TmaWarpSpecializedAdapterINS1D_15DefaultEpilogueIaSK_SK_NS1C_6thread17LinearCombinationIaLi1EiiLNS1H_9ScaleType4KindE0ELNS_15FloatRoundStyleE2EaEENS1_15EpilogueDefaultEEEEEvvEEEEvNT_6ParamsE,@function
        .size           _ZN7cutlass13device_kernelINS_4gemm6kernel13GemmUniversalIN4cute5tupleIJiiiiEEENS1_10collective13CollectiveMmaINS1_34MainloopSm90TmaGmmaWarpSpecializedILi26ENS5_IJNS4_1CILi2EEENSA_ILi1EEESC_EEENS1_35KernelTmaWarpSpecializedCooperativeEEENS5_IJNSA_ILi192EEENSA_ILi80EEENSA_ILi32EEEEEEaNS5_IJlSC_lEEEaSK_NS4_8TiledMMAINS4_8MMA_AtomIJNS4_4SM904GMMA26MMA_64x16x32_S32S8S8_SS_TNEEEENS4_6LayoutISD_NS5_IJSC_NSA_ILi0EEESS_EEEEENS5_IJNS4_10UnderscoreESV_SV_EEEEENS4_13SM90_TMA_LOADENS4_14ComposedLayoutINS4_7SwizzleILi1ELi4ELi3EEENS4_18smem_ptr_flag_bitsILi8EEENSR_INS5_IJNSA_ILi8EEESI_EEENS5_IJSI_SC_EEEEEEEvNS4_8identityENS4_23SM90_TMA_LOAD_MULTICASTES18_vS19_EENS_8epilogue10collective6detail29Sm90TmaWarpSpecializedAdapterINS1D_15DefaultEpilogueIaSK_SK_NS1C_6thread17LinearCombinationIaLi1EiiLNS1H_9ScaleType4KindE0ELNS_15FloatRoundStyleE2EaEENS1_15EpilogueDefaultEEEEEvvEEEEvNT_6ParamsE,(.L_x_280 - _ZN7cutlass13device_kernelINS_4gemm6kernel13GemmUniversalIN4cute5tupleIJiiiiEEENS1_10collective13CollectiveMmaINS1_34MainloopSm90TmaGmmaWarpSpecializedILi26ENS5_IJNS4_1CILi2EEENSA_ILi1EEESC_EEENS1_35KernelTmaWarpSpecializedCooperativeEEENS5_IJNSA_ILi192EEENSA_ILi80EEENSA_ILi32EEEEEEaNS5_IJlSC_lEEEaSK_NS4_8TiledMMAINS4_8MMA_AtomIJNS4_4SM904GMMA26MMA_64x16x32_S32S8S8_SS_TNEEEENS4_6LayoutISD_NS5_IJSC_NSA_ILi0EEESS_EEEEENS5_IJNS4_10UnderscoreESV_SV_EEEEENS4_13SM90_TMA_LOADENS4_14ComposedLayoutINS4_7SwizzleILi1ELi4ELi3EEENS4_18smem_ptr_flag_bitsILi8EEENSR_INS5_IJNSA_ILi8EEESI_EEENS5_IJSI_SC_EEEEEEEvNS4_8identityENS4_23SM90_TMA_LOAD_MULTICASTES18_vS19_EENS_8epilogue10collective6detail29Sm90TmaWarpSpecializedAdapterINS1D_15DefaultEpilogueIaSK_SK_NS1C_6thread17LinearCombinationIaLi1EiiLNS1H_9ScaleType4KindE0ELNS_15FloatRoundStyleE2EaEENS1_15EpilogueDefaultEEEEEvvEEEEvNT_6ParamsE)
        .other          _ZN7cutlass13device_kernelINS_4gemm6kernel13GemmUniversalIN4cute5tupleIJiiiiEEENS1_10collective13CollectiveMmaINS1_34MainloopSm90TmaGmmaWarpSpecializedILi26ENS5_IJNS4_1CILi2EEENSA_ILi1EEESC_EEENS1_35KernelTmaWarpSpecializedCooperativeEEENS5_IJNSA_ILi192EEENSA_ILi80EEENSA_ILi32EEEEEEaNS5_IJlSC_lEEEaSK_NS4_8TiledMMAINS4_8MMA_AtomIJNS4_4SM904GMMA26MMA_64x16x32_S32S8S8_SS_TNEEEENS4_6LayoutISD_NS5_IJSC_NSA_ILi0EEESS_EEEEENS5_IJNS4_10UnderscoreESV_SV_EEEEENS4_13SM90_TMA_LOADENS4_14ComposedLayoutINS4_7SwizzleILi1ELi4ELi3EEENS4_18smem_ptr_flag_bitsILi8EEENSR_INS5_IJNSA_ILi8EEESI_EEENS5_IJSI_SC_EEEEEEEvNS4_8identityENS4_23SM90_TMA_LOAD_MULTICASTES18_vS19_EENS_8epilogue10collective6detail29Sm90TmaWarpSpecializedAdapterINS1D_15DefaultEpilogueIaSK_SK_NS1C_6thread17LinearCombinationIaLi1EiiLNS1H_9ScaleType4KindE0ELNS_15FloatRoundStyleE2EaEENS1_15EpilogueDefaultEEEEEvvEEEEvNT_6ParamsE,@"STO_CUDA_ENTRY STV_DEFAULT"
_ZN7cutlass13device_kernelINS_4gemm6kernel13GemmUniversalIN4cute5tupleIJiiiiEEENS1_10collective13CollectiveMmaINS1_34MainloopSm90TmaGmmaWarpSpecializedILi26ENS5_IJNS4_1CILi2EEENSA_ILi1EEESC_EEENS1_35KernelTmaWarpSpecializedCooperativeEEENS5_IJNSA_ILi192EEENSA_ILi80EEENSA_ILi32EEEEEEaNS5_IJlSC_lEEEaSK_NS4_8TiledMMAINS4_8MMA_AtomIJNS4_4SM904GMMA26MMA_64x16x32_S32S8S8_SS_TNEEEENS4_6LayoutISD_NS5_IJSC_NSA_ILi0EEESS_EEEEENS5_IJNS4_10UnderscoreESV_SV_EEEEENS4_13SM90_TMA_LOADENS4_14ComposedLayoutINS4_7SwizzleILi1ELi4ELi3EEENS4_18smem_ptr_flag_bitsILi8EEENSR_INS5_IJNSA_ILi8EEESI_EEENS5_IJSI_SC_EEEEEEEvNS4_8identityENS4_23SM90_TMA_LOAD_MULTICASTES18_vS19_EENS_8epilogue10collective6detail29Sm90TmaWarpSpecializedAdapterINS1D_15DefaultEpilogueIaSK_SK_NS1C_6thread17LinearCombinationIaLi1EiiLNS1H_9ScaleType4KindE0ELNS_15FloatRoundStyleE2EaEENS1_15EpilogueDefaultEEEEEvvEEEEvNT_6ParamsE:
[----:B------:R-:W0:Y:S01]  /*0000*/  LDC R1, c[0x0][0x28] ;  /* 0x00000a00ff017b82 */ /* 0x000e220000000800 */
[----:B------:R-:W1:Y:S01]  /*0010*/  S2R R18, SR_TID.X ;  /* 0x0000000000127919 */ /* 0x000e620000002100 */
[----:B------:R-:W-:Y:S01]  /*0020*/  ELECT P0, URZ, PT ;  /* 0x00000000003f782f */ /* 0x000fe20003800000 */
[----:B------:R-:W-:Y:S01]  /*0030*/  BSSY B0, `(.L_x_0) ;  /* 0x000000f000007945 */ /* 0x000fe20003800000 */
[--C-:B-1----:R-:W-:Y:S02]  /*0040*/  SHF.R.U32.HI R0, RZ, 0x5, R18.reuse ;  /* 0x00000005ff007819 */ /* 0x102fe40000011612 */
[----:B------:R-:W-:-:S03]  /*0050*/  SHF.R.U32.HI R3, RZ, 0x7, R18 ;  /* 0x00000007ff037819 */ /* 0x000fc60000011612 */
[----:B------:R-:W1:Y:S04]  /*0060*/  SHFL.IDX PT, R2, R0, RZ, 0x1f ;  /* 0x00001fff00027589 */ /* 0x000e6800000e0000 */
[----:B------:R2:W3:Y:S01]  /*0070*/  SHFL.IDX PT, R5, R3, RZ, 0x1f ;  /* 0x00001fff03057589 */ /* 0x0004e200000e0000 */
[----:B-1----:R-:W-:-:S13]  /*0080*/  ISETP.NE.OR P0, PT, R2, RZ, !P0 ;  /* 0x000000ff0200720c */ /* 0x002fda0004705670 */
[----:B0-23--:R-:W-:Y:S05]  /*0090*/  @P0 BRA `(.L_x_1) ;  /* 0x0000000000200947 */ /* 0x00dfea0003800000 */
[----:B------:R-:W-:Y:S02]  /*00a0*/  ULDC.64 UR4, c[0x0][0x198] ;  /* 0x0000660000047ab9 */ /* 0x000fe40000000a00 */
[----:B------:R-:W-:Y:S02]  /*00b0*/  UIADD3 UR6, UP0, UR4, 0xf0, URZ ;  /* 0x000000f004067890 */ /* 0x000fe4000ff1e03f */
[----:B------:R-:W-:Y:S02]  /*00c0*/  UIADD3 UR4, UP1, UR4, 0x1f0, URZ ;  /* 0x000001f004047890 */ /* 0x000fe4000ff3e03f */
[----:B------:R-:W-:Y:S02]  /*00d0*/  UIADD3.X UR7, URZ, UR5, URZ, UP0, !UPT ;  /* 0x000000053f077290 */ /* 0x000fe400087fe43f */
[----:B------:R-:W-:-:S07]  /*00e0*/  UIADD3.X UR5, URZ, UR5, URZ, UP1, !UPT ;  /* 0x000000053f057290 */ /* 0x000fce0008ffe43f */
[----:B------:R0:W-:Y:S02]  /*00f0*/  UTMACCTL.PF [UR6] ;  /* 0x00000000060079b9 */ /* 0x0001e40008040000 */
[----:B------:R0:W-:Y:S02]  /*0100*/  UTMACCTL.PF [UR4] ;  /* 0x00000000040079b9 */ /* 0x0001e40008040000 */
[----:B0-----:R-:W-:Y:S01]  /*0110*/  NOP ;  /* 0x0000000000007918 */ /* 0x001fe20000000000 */
.L_x_1:
[----:B------:R-:W-:Y:S05]  /*0120*/  BSYNC B0 ;  /* 0x0000000000007941 */ /* 0x000fea0003800000 */
.L_x_0:
[----:B------:R-:W0:Y:S02]  /*0130*/  SHFL.IDX PT, R3, R0, RZ, 0x1f ;  /* 0x00001fff00037589 */ /* 0x000e2400000e0000 */
[----:B0-----:R-:W-:-:S13]  /*0140*/  ISETP.NE.AND P0, PT, R3, RZ, PT ;  /* 0x000000ff0300720c */ /* 0x001fda0003f05270 */
[----:B------:R-:W-:Y:S05]  /*0150*/  @P0 BRA `(.L_x_2) ;  /* 0x0000000400140947 */ /* 0x000fea0003800000 */
[----:B------:R-:W-:Y:S01]  /*0160*/  ELECT P0, URZ, PT ;  /* 0x00000000003f782f */ /* 0x000fe20003800000 */
[----:B------:R-:W-:-:S12]  /*0170*/  BSSY B0, `(.L_x_2) ;  /* 0x0000043000007945 */ /* 0x000fd80003800000 */
[----:B------:R-:W-:Y:S05]  /*0180*/  @!P0 BRA `(.L_x_3) ;  /* 0x0000000400048947 */ /* 0x000fea0003800000 */
[----:B------:R-:W0:Y:S01]  /*0190*/  S2UR UR8, SR_CgaCtaId ;  /* 0x00000000000879c3 */ /* 0x000e220000008800 */
[----:B------:R-:W-:Y:S01]  /*01a0*/  UMOV UR4, 0x400 ;  /* 0x0000040000047882 */ /* 0x000fe20000000000 */
[----:B------:R-:W-:Y:S01]  /*01b0*/  UMOV UR5, 0x1 ;  /* 0x0000000100057882 */ /* 0x000fe20000000000 */
[----:B------:R-:W-:Y:S02]  /*01c0*/  UMOV UR6, 0x4 ;  /* 0x0000000400067882 */ /* 0x000fe40000000000 */
[----:B------:R-:W-:-:S04]  /*01d0*/  UIADD3 UR6, -UR6, 0x100000, URZ ;  /* 0x0010000006067890 */ /* 0x000fc8000fffe13f */
[----:B------:R-:W-:Y:S02]  /*01e0*/  USHF.L.U32 UR7, UR6, 0xb, URZ ;  /* 0x0000000b06077899 */ /* 0x000fe4000800063f */
[----:B------:R-:W-:Y:S02]  /*01f0*/  USHF.L.U32 UR6, UR6, 0x1, URZ ;  /* 0x0000000106067899 */ /* 0x000fe4000800063f */
[----:B0-----:R-:W-:Y:S02]  /*0200*/  ULEA UR8, UR8, UR4, 0x18 ;  /* 0x0000000408087291 */ /* 0x001fe4000f8ec03f */
[----:B------:R-:W-:-:S04]  /*0210*/  UIADD3 UR4, -UR5, 0x100000, URZ ;  /* 0x0010000005047890 */ /* 0x000fc8000fffe13f */
[----:B------:R-:W-:Y:S02]  /*0220*/  USHF.L.U32 UR5, UR4, 0xb, URZ ;  /* 0x0000000b04057899 */ /* 0x000fe4000800063f */
[----:B------:R-:W-:Y:S01]  /*0230*/  USHF.L.U32 UR4, UR4, 0x1, URZ ;  /* 0x0000000104047899 */ /* 0x000fe2000800063f */
[----:B------:R-:W0:Y:S11]  /*0240*/  FENCE.VIEW.ASYNC.S ;  /* 0x00000000000073c6 */ /* 0x000e360000000000 */
[----:B0-----:R0:W1:Y:S01]  /*0250*/  SYNCS.EXCH.64 URZ, [UR8], UR4 ;  /* 0x00000004083f75b2 */ /* 0x0010620008000100 */
[----:B------:R0:W2:Y:S01]  /*0260*/  SYNCS.EXCH.64 URZ, [UR8+0xd0], UR6 ;  /* 0x0000d006083f75b2 */ /* 0x0000a20008000100 */
[----:B------:R0:W3:Y:S01]  /*0270*/  SYNCS.EXCH.64 URZ, [UR8+0x8], UR4 ;  /* 0x00000804083f75b2 */ /* 0x0000e20008000100 */
[----:B------:R0:W4:Y:S01]  /*0280*/  SYNCS.EXCH.64 URZ, [UR8+0xd8], UR6 ;  /* 0x0000d806083f75b2 */ /* 0x0001220008000100 */
[----:B------:R0:W0:Y:S01]  /*0290*/  SYNCS.EXCH.64 URZ, [UR8+0x10], UR4 ;  /* 0x00001004083f75b2 */ /* 0x0000220008000100 */
        /* <DEDUP_REMOVED lines=47> */
[----:B-1234-:R-:W-:Y:S01]  /*0590*/  NOP ;  /* 0x0000000000007918 */ /* 0x01efe20000000000 */
.L_x_3:
[----:B0-----:R-:W-:Y:S05]  /*05a0*/  BSYNC B0 ;  /* 0x0000000000007941 */ /* 0x001fea0003800000 */
.L_x_2:
[----:B------:R-:W-:Y:S01]  /*05b0*/  SHF.R.S32.HI R7, RZ, 0x1f, R18 ;  /* 0x0000001fff077819 */ /* 0x000fe20000011412 */
[----:B------:R-:W0:Y:S01]  /*05c0*/  SHFL.IDX PT, R0, R0, RZ, 0x1f ;  /* 0x00001fff00007589 */ /* 0x000e2200000e0000 */
[----:B------:R-:W1:Y:S01]  /*05d0*/  S2UR UR8, SR_CTAID.X ;  /* 0x00000000000879c3 */ /* 0x000e620000002500 */
[----:B------:R-:W-:Y:S02]  /*05e0*/  ELECT P0, URZ, PT ;  /* 0x00000000003f782f */ /* 0x000fe40003800000 */
[----:B------:R-:W-:Y:S01]  /*05f0*/  LEA.HI R7, R7, R18, RZ, 0x7 ;  /* 0x0000001207077211 */ /* 0x000fe200078f38ff */
[----:B------:R-:W2:Y:S01]  /*0600*/  S2R R4, SR_CTAID.Y ;  /* 0x0000000000047919 */ /* 0x000ea20000002600 */
[----:B------:R-:W-:Y:S01]  /*0610*/  SHF.R.S32.HI R8, RZ, 0x1f, R3 ;  /* 0x0000001fff087819 */ /* 0x000fe20000011403 */
[----:B------:R-:W-:Y:S01]  /*0620*/  ULDC UR4, c[0x0][0x150] ;  /* 0x0000540000047ab9 */ /* 0x000fe20000000800 */
[----:B------:R-:W-:Y:S01]  /*0630*/  LOP3.LUT R7, R7, 0xffffff80, RZ, 0xc0, !PT ;  /* 0xffffff8007077812 */ /* 0x000fe200078ec0ff */
[----:B------:R-:W-:Y:S01]  /*0640*/  NOP ;  /* 0x0000000000007918 */ /* 0x000fe20000000000 */
[----:B------:R-:W-:Y:S01]  /*0650*/  LEA.HI R8, R8, R3, RZ, 0x2 ;  /* 0x0000000308087211 */ /* 0x000fe200078f10ff */
[----:B------:R-:W3:Y:S01]  /*0660*/  LDC R10, c[0x0][0x144] ;  /* 0x00005100ff0a7b82 */ /* 0x000ee20000000800 */
[----:B------:R-:W-:Y:S01]  /*0670*/  NOP ;  /* 0x0000000000007918 */ /* 0x000fe20000000000 */
[----:B------:R-:W-:Y:S01]  /*0680*/  IMAD.IADD R6, R18, 0x1, -R7 ;  /* 0x0000000112067824 */ /* 0x000fe200078e0a07 */
[----:B------:R-:W-:Y:S01]  /*0690*/  LOP3.LUT R8, R8, 0x3ffffffc, RZ, 0xc0, !PT ;  /* 0x3ffffffc08087812 */ /* 0x000fe200078ec0ff */
[----:B------:R-:W-:Y:S01]  /*06a0*/  IMAD.MOV.U32 R23, RZ, RZ, 0x1 ;  /* 0x00000001ff177424 */ /* 0x000fe200078e00ff */
[----:B------:R-:W-:-:S02]  /*06b0*/  ISETP.NE.AND P3, PT, R5, RZ, PT ;  /* 0x000000ff0500720c */ /* 0x000fc40003f65270 */
[----:B------:R-:W-:Y:S01]  /*06c0*/  SHF.R.S32.HI R7, RZ, 0x1f, R6 ;  /* 0x0000001fff077819 */ /* 0x000fe20000011406 */
[----:B------:R-:W-:Y:S01]  /*06d0*/  IMAD.IADD R8, R3, 0x1, -R8 ;  /* 0x0000000103087824 */ /* 0x000fe200078e0a08 */
[----:B------:R-:W4:Y:S02]  /*06e0*/  LDC R13, c[0x0][0x140] ;  /* 0x00005000ff0d7b82 */ /* 0x000f240000000800 */
[----:B------:R-:W-:Y:S02]  /*06f0*/  LEA.HI R7, R7, R6, RZ, 0x3 ;  /* 0x0000000607077211 */ /* 0x000fe400078f18ff */
[----:B0-----:R-:W-:Y:S02]  /*0700*/  ISETP.NE.OR P0, PT, R0, RZ, !P0 ;  /* 0x000000ff0000720c */ /* 0x001fe40004705670 */
[--C-:B------:R-:W-:Y:S02]  /*0710*/  SHF.R.S32.HI R0, RZ, 0x3, R7.reuse ;  /* 0x00000003ff007819 */ /* 0x100fe40000011407 */
[----:B------:R-:W-:-:S02]  /*0720*/  SHF.R.S32.HI R7, RZ, 0x1f, R7 ;  /* 0x0000001fff077819 */ /* 0x000fc40000011407 */
[----:B-1----:R-:W-:Y:S02]  /*0730*/  I2FP.F32.U32 R9, UR8 ;  /* 0x0000000800097c45 */ /* 0x002fe40008201000 */
[----:B------:R-:W-:-:S03]  /*0740*/  LEA.HI R7, R7, R0, RZ, 0x2 ;  /* 0x0000000007077211 */ /* 0x000fc600078f10ff */
[----:B------:R-:W-:Y:S01]  /*0750*/  FMUL R9, R9, UR4 ;  /* 0x0000000409097c20 */ /* 0x000fe20008400000 */
[----:B------:R-:W-:Y:S01]  /*0760*/  LOP3.LUT R7, R7, 0xfffffffc, RZ, 0xc0, !PT ;  /* 0xfffffffc07077812 */ /* 0x000fe200078ec0ff */
[----:B------:R-:W-:Y:S01]  /*0770*/  VOTEU.ALL UP0, P0 ;  /* 0x00000000003f7886 */ /* 0x000fe20000000000 */
[----:B--2---:R-:W-:Y:S01]  /*0780*/  I2FP.F32.U32 R3, R4 ;  /* 0x0000000400037245 */ /* 0x004fe20000201000 */
[----:B------:R-:W-:Y:S01]  /*0790*/  ULDC UR4, c[0x0][0x154] ;  /* 0x0000550000047ab9 */ /* 0x000fe20000000800 */
[----:B------:R-:W-:Y:S01]  /*07a0*/  VOTEU.ALL UP1, P0 ;  /* 0x00000000003f7886 */ /* 0x000fe20000020000 */
[----:B------:R-:W0:Y:S01]  /*07b0*/  F2I.U32.TRUNC.NTZ R9, R9 ;  /* 0x0000000900097305 */ /* 0x000e22000020f000 */
[----:B------:R-:W-:Y:S01]  /*07c0*/  IMAD.IADD R7, R0, 0x1, -R7 ;  /* 0x0000000100077824 */ /* 0x000fe200078e0a07 */
[----:B------:R-:W1:Y:S01]  /*07d0*/  @!UP0 S2UR UR7, SR_CgaCtaId ;  /* 0x00000000000789c3 */ /* 0x000e620000008800 */
[----:B------:R-:W-:Y:S01]  /*07e0*/  FMUL R12, R3, UR4 ;  /* 0x00000004030c7c20 */ /* 0x000fe20008400000 */
[----:B------:R-:W-:Y:S01]  /*07f0*/  UMOV UR4, 0x20 ;  /* 0x0000002000047882 */ /* 0x000fe20000000000 */
[----:B------:R-:W-:Y:S01]  /*0800*/  IMAD R8, R8, 0x4, R7 ;  /* 0x0000000408087824 */ /* 0x000fe200078e0207 */
[----:B------:R-:W-:Y:S01]  /*0810*/  @!UP0 UMOV UR6, 0x400 ;  /* 0x0000040000068882 */ /* 0x000fe20000000000 */
[----:B------:R-:W-:-:S04]  /*0820*/  @!UP0 UIADD3 UR4, -UR4, 0x100000, URZ ;  /* 0x0010000004048890 */ /* 0x000fc8000fffe13f */
[----:B------:R-:W-:Y:S02]  /*0830*/  @!UP0 USHF.L.U32 UR5, UR4, 0xb, URZ ;  /* 0x0000000b04058899 */ /* 0x000fe4000800063f */
[----:B------:R-:W-:Y:S01]  /*0840*/  @!UP0 USHF.L.U32 UR4, UR4, 0x1, URZ ;  /* 0x0000000104048899 */ /* 0x000fe2000800063f */
[----:B----4-:R-:W-:Y:S01]  /*0850*/  ISETP.EQ.U32.AND P2, PT, R13, 0x1, PT ;  /* 0x000000010d00780c */ /* 0x010fe20003f42070 */
[----:B------:R-:W2:Y:S01]  /*0860*/  F2I.U32.TRUNC.NTZ R12, R12 ;  /* 0x0000000c000c7305 */ /* 0x000ea2000020f000 */
[----:B------:R-:W-:Y:S01]  /*0870*/  LEA.HI R0, R8, R8, RZ, 0x1 ;  /* 0x0000000808007211 */ /* 0x000fe200078f08ff */
[----:B------:R-:W4:Y:S03]  /*0880*/  LDC R7, c[0x0][0x148] ;  /* 0x00005200ff077b82 */ /* 0x000f260000000800 */
[----:B------:R-:W-:Y:S01]  /*0890*/  LOP3.LUT R11, R0, 0xfffffffe, RZ, 0xc0, !PT ;  /* 0xfffffffe000b7812 */ /* 0x000fe200078ec0ff */
[----:B0-----:R-:W-:Y:S01]  /*08a0*/  IMAD.MOV R15, RZ, RZ, -R9 ;  /* 0x000000ffff0f7224 */ /* 0x001fe200078e0a09 */
[----:B------:R-:W-:-:S03]  /*08b0*/  SHF.R.S32.HI R9, RZ, 0x1f, R2 ;  /* 0x0000001fff097819 */ /* 0x000fc60000011402 */
[----:B---3--:R-:W-:Y:S01]  /*08c0*/  IMAD R3, R10, R15, UR8 ;  /* 0x000000080a037e24 */ /* 0x008fe2000f8e020f */
[----:B------:R-:W-:Y:S01]  /*08d0*/  LEA.HI R9, R9, R2, RZ, 0x2 ;  /* 0x0000000209097211 */ /* 0x000fe200078f10ff */
[C---:B------:R-:W-:Y:S02]  /*08e0*/  IMAD.IADD R0, R8.reuse, 0x1, -R11 ;  /* 0x0000000108007824 */ /* 0x040fe400078e0a0b */
[----:B------:R-:W-:Y:S01]  /*08f0*/  IMAD.SHL.U32 R11, R8, 0x4, RZ ;  /* 0x00000004080b7824 */ /* 0x000fe200078e00ff */
[----:B------:R-:W-:Y:S01]  /*0900*/  LOP3.LUT R9, R9, 0xfffffffc, RZ, 0xc0, !PT ;  /* 0xfffffffc09097812 */ /* 0x000fe200078ec0ff */
[----:B--2---:R-:W-:Y:S01]  /*0910*/  IMAD.MOV R24, RZ, RZ, -R12 ;  /* 0x000000ffff187224 */ /* 0x004fe200078e0a0c */
[----:B------:R-:W-:Y:S01]  /*0920*/  ISETP.NE.AND P4, PT, R0, R3, PT ;  /* 0x000000030000720c */ /* 0x000fe20003f85270 */
[----:B-1----:R-:W-:Y:S01]  /*0930*/  @!UP0 ULEA UR6, UR7, UR6, 0x18 ;  /* 0x0000000607068291 */ /* 0x002fe2000f8ec03f */
[----:B------:R-:W-:Y:S01]  /*0940*/  LOP3.LUT R22, R8, 0xc, R11, 0x78, !PT ;  /* 0x0000000c08167812 */ /* 0x000fe200078e780b */
[----:B------:R-:W-:Y:S01]  /*0950*/  IMAD.IADD R0, R2, 0x1, -R9 ;  /* 0x0000000102007824 */ /* 0x000fe200078e0a09 */
[----:B------:R-:W-:Y:S01]  /*0960*/  VOTEU.ALL UP0, P0 ;  /* 0x00000000003f7886 */ /* 0x000fe20000000000 */
[----:B------:R-:W-:Y:S01]  /*0970*/  LOP3.LUT P0, RZ, R6, 0x7, RZ, 0xc0, !PT ;  /* 0x0000000706ff7812 */ /* 0x000fe2000780c0ff */
[----:B------:R-:W-:-:S02]  /*0980*/  VIADD R6, R5, 0xffffffff ;  /* 0xffffffff05067836 */ /* 0x000fc40000000000 */
[----:B------:R-:W-:Y:S01]  /*0990*/  ISETP.NE.AND P1, PT, R0, 0x3, PT ;  /* 0x000000030000780c */ /* 0x000fe20003f25270 */
[----:B----4-:R-:W-:Y:S01]  /*09a0*/  IMAD R9, R7, R24, R4 ;  /* 0x0000001807097224 */ /* 0x010fe200078e0204 */
[----:B------:R-:W-:Y:S02]  /*09b0*/  ISETP.LT.U32.AND P0, PT, R22, 0x2, !P0 ;  /* 0x000000021600780c */ /* 0x000fe40004701070 */
[----:B------:R-:W-:Y:S01]  /*09c0*/  ISETP.EQ.OR P1, PT, R0, RZ, !P1 ;  /* 0x000000ff0000720c */ /* 0x000fe20004f22670 */
[----:B------:R-:W0:Y:S02]  /*09d0*/  FENCE.VIEW.ASYNC.S ;  /* 0x00000000000073c6 */ /* 0x000e240000000000 */
[----:B0-----:R0:W1:Y:S01]  /*09e0*/  @!UP0 SYNCS.EXCH.64 URZ, [UR6+0x1b0], UR4 ;  /* 0x0001b004063f85b2 */ /* 0x0010620008000100 */
[----:B------:R-:W-:Y:S02]  /*09f0*/  @P4 LEA.HI R2, R22, R22, RZ, 0x1 ;  /* 0x0000001616024211 */ /* 0x000fe400078f08ff */
[----:B------:R-:W-:-:S02]  /*0a00*/  ISETP.EQ.AND P1, PT, R5, RZ, P1 ;  /* 0x000000ff0500720c */ /* 0x000fc40000f22270 */
[----:B------:R-:W-:Y:S02]  /*0a10*/  @P4 SHF.R.S32.HI R2, RZ, 0x1, R2 ;  /* 0x00000001ff024819 */ /* 0x000fe40000011402 */
[----:B------:R-:W-:Y:S02]  /*0a20*/  ISETP.GE.U32.AND P6, PT, R6, 0x2, PT ;  /* 0x000000020600780c */ /* 0x000fe40003fc6070 */
[----:B------:R-:W-:Y:S02]  /*0a30*/  @P4 ISETP.NE.AND P5, PT, R2, R9, PT ;  /* 0x000000090200420c */ /* 0x000fe40003fa5270 */
[----:B------:R-:W-:Y:S02]  /*0a40*/  SEL R2, RZ, 0x1, !P0 ;  /* 0x00000001ff027807 */ /* 0x000fe40004000000 */
[----:B------:R-:W-:Y:S02]  /*0a50*/  @P4 SEL R23, RZ, 0x1, P5 ;  /* 0x00000001ff174807 */ /* 0x000fe40002800000 */
[----:B------:R-:W-:Y:S01]  /*0a60*/  SEL R19, RZ, 0x1, !P1 ;  /* 0x00000001ff137807 */ /* 0x000fe20004800000 */
[----:B------:R0:W2:Y:S01]  /*0a70*/  @!UP1 SYNCS.EXCH.64 URZ, [UR6+0x1b8], UR4 ;  /* 0x0001b804063f95b2 */ /* 0x0000a20008000100 */
[----:B------:R-:W-:Y:S01]  /*0a80*/  LOP3.LUT R23, R23, R2, RZ, 0xc0, !PT ;  /* 0x0000000217177212 */ /* 0x000fe200078ec0ff */
[----:B------:R-:W-:Y:S01]  /*0a90*/  NOP ;  /* 0x0000000000007918 */ /* 0x000fe20000000000 */
[----:B------:R-:W-:Y:S01]  /*0aa0*/  SEL R19, R19, 0x2, P6 ;  /* 0x0000000213137807 */ /* 0x000fe20003000000 */
[----:B------:R-:W-:Y:S06]  /*0ab0*/  @!P2 BRA `(.L_x_4) ;  /* 0x000000000008a947 */ /* 0x000fec0003800000 */
[----:B-12---:R-:W-:Y:S01]  /*0ac0*/  UCGABAR_ARV ;  /* 0x00000000000079c7 */ /* 0x006fe20008000000 */
[----:B------:R-:W-:Y:S05]  /*0ad0*/  BRA `(.L_x_5) ;  /* 0x0000000000047947 */ /* 0x000fea0003800000 */
.L_x_4:
[----:B-12---:R-:W-:Y:S01]  /*0ae0*/  NOP ;  /* 0x0000000000007918 */ /* 0x006fe20000000000 */
.L_x_5:
[----:B------:R-:W1:Y:S01]  /*0af0*/  LDC R2, c[0x0][0x65c] ;  /* 0x00019700ff027b82 */ /* 0x000e620000000800 */
[----:B------:R-:W-:Y:S02]  /*0b00*/  IMAD.U32 R8, RZ, RZ, UR8 ;  /* 0x00000008ff087e24 */ /* 0x000fe4000f8e00ff */
[----:B------:R-:W-:Y:S01]  /*0b10*/  IMAD.MOV.U32 R9, RZ, RZ, RZ ;  /* 0x000000ffff097224 */ /* 0x000fe200078e00ff */
[----:B-1----:R-:W-:-:S04]  /*0b20*/  ISETP.NE.AND P1, PT, R2, 0x1, PT ;  /* 0x000000010200780c */ /* 0x002fc80003f25270 */
[----:B------:R-:W-:-:S09]  /*0b30*/  P2R R5, PR, RZ, 0x2 ;  /* 0x00000002ff057803 */ /* 0x000fd20000000000 */
[----:B------:R-:W1:Y:S01]  /*0b40*/  @P1 LDC R17, c[0x0][0x10] ;  /* 0x00000400ff111b82 */ /* 0x000e620000000800 */
[----:B------:R-:W-:Y:S02]  /*0b50*/  @P1 IMAD.MOV.U32 R5, RZ, RZ, RZ ;  /* 0x000000ffff051224 */ /* 0x000fe400078e00ff */
[----:B------:R-:W-:-:S05]  /*0b60*/  @P1 IMAD.MOV.U32 R13, RZ, RZ, RZ ;  /* 0x000000ffff0d1224 */ /* 0x000fca00078e00ff */
[----:B------:R-:W2:Y:S01]  /*0b70*/  @!P1 LDC R11, c[0x0][0xc] ;  /* 0x00000300ff0b9b82 */ /* 0x000ea20000000800 */
[----:B-1----:R-:W-:-:S04]  /*0b80*/  @P1 IMAD.WIDE.U32 R16, R17, UR8, R4 ;  /* 0x0000000811101c25 */ /* 0x002fc8000f8e0004 */
[----:B------:R-:W-:Y:S02]  /*0b90*/  @P1 IMAD.IADD R17, R17, 0x1, R13 ;  /* 0x0000000111111824 */ /* 0x000fe400078e020d */
[----:B--2---:R-:W-:-:S04]  /*0ba0*/  @!P1 IMAD.WIDE.U32 R8, R4, R11, R8 ;  /* 0x0000000b04089225 */ /* 0x004fc800078e0008 */
[----:B------:R-:W-:Y:S02]  /*0bb0*/  @!P1 IMAD.MOV.U32 R16, RZ, RZ, R8 ;  /* 0x000000ffff109224 */ /* 0x000fe400078e0008 */
[----:B------:R-:W-:Y:S01]  /*0bc0*/  @!P1 IMAD.MOV.U32 R17, RZ, RZ, R9 ;  /* 0x000000ffff119224 */ /* 0x000fe200078e0009 */
[----:B------:R-:W-:Y:S06]  /*0bd0*/  @!P2 BRA `(.L_x_6) ;  /* 0x00000000000ca947 */ /* 0x000fec0003800000 */
[----:B------:R-:W-:Y:S01]  /*0be0*/  UCGABAR_WAIT ;  /* 0x0000000000007dc7 */ /* 0x000fe20008000000 */
[----:B------:R-:W-:Y:S01]  /*0bf0*/  CCTL.IVALL ;  /* 0x00000000ff00798f */ /* 0x000fe20002000000 */
[----:B------:R-:W-:Y:S05]  /*0c00*/  BRA `(.L_x_7) ;  /* 0x0000000000047947 */ /* 0x000fea0003800000 */
.L_x_6:
[----:B------:R-:W-:Y:S06]  /*0c10*/  BAR.SYNC.DEFER_BLOCKING 0x0 ;  /* 0x0000000000007b1d */ /* 0x000fec0000010000 */
.L_x_7:
[----:B------:R-:W-:Y:S05]  /*0c20*/  @!P3 BRA `(.L_x_8) ;  /* 0x00000060005cb947 */ /* 0x000fea0003800000 */
[----:B------:R-:W-:-:S13]  /*0c30*/  ISETP.GT.U32.AND P0, PT, R6, 0x1, PT ;  /* 0x000000010600780c */ /* 0x000fda0003f04070 */
[----:B0-----:R-:W-:Y:S05]  /*0c40*/  @P0 EXIT ;  /* 0x000000000000094d */ /* 0x001fea0003800000 */
[----:B------:R-:W-:Y:S01]  /*0c50*/  ULDC.64 UR4, c[0x0][0x650] ;  /* 0x0001940000047ab9 */ /* 0x000fe20000000a00 */
[----:B------:R-:W-:Y:S01]  /*0c60*/  PRMT R0, RZ, 0x7610, R0 ;  /* 0x00007610ff007816 */ /* 0x000fe20000000000 */
[----:B------:R-:W-:Y:S01]  /*0c70*/  IMAD.MOV.U32 R108, RZ, RZ, -0x1 ;  /* 0xffffffffff6c7424 */ /* 0x000fe200078e00ff */
[----:B------:R-:W-:Y:S01]  /*0c80*/  ISETP.GE.U32.AND P0, PT, R16, UR4, PT ;  /* 0x0000000410007c0c */ /* 0x000fe2000bf06070 */
[----:B------:R-:W-:Y:S02]  /*0c90*/  IMAD.MOV.U32 R109, RZ, RZ, -0x1 ;  /* 0xffffffffff6d7424 */ /* 0x000fe400078e00ff */
[----:B------:R-:W-:Y:S01]  /*0ca0*/  IMAD.MOV.U32 R104, RZ, RZ, -0x1 ;  /* 0xffffffffff687424 */ /* 0x000fe200078e00ff */
[----:B------:R-:W-:-:S13]  /*0cb0*/  ISETP.GE.U32.AND.EX P0, PT, R17, UR5, PT, P0 ;  /* 0x0000000511007c0c */ /* 0x000fda000bf06100 */
[----:B------:R-:W-:Y:S05]  /*0cc0*/  @P0 BRA `(.L_x_9) ;  /* 0x0000000400280947 */ /* 0x000fea0003800000 */
[----:B------:R-:W0:Y:S01]  /*0cd0*/  LDC.64 R20, c[0x0][0x628] ;  /* 0x00018a00ff147b82 */ /* 0x000e220000000a00 */
[----:B------:R-:W-:Y:S02]  /*0ce0*/  IMAD.MOV.U32 R8, RZ, RZ, R16 ;  /* 0x000000ffff087224 */ /* 0x000fe400078e0010 */
[----:B------:R-:W-:-:S05]  /*0cf0*/  IMAD.MOV.U32 R9, RZ, RZ, R17 ;  /* 0x000000ffff097224 */ /* 0x000fca00078e0011 */
[----:B------:R-:W1:Y:S08]  /*0d00*/  LDC R0, c[0x0][0x630] ;  /* 0x00018c00ff007b82 */ /* 0x000e700000000800 */
[----:B------:R-:W2:Y:S01]  /*0d10*/  LDC.64 R26, c[0x0][0x620] ;  /* 0x00018800ff1a7b82 */ /* 0x000ea20000000a00 */
[----:B0-----:R-:W-:-:S04]  /*0d20*/  ISETP.NE.U32.AND P0, PT, R20, RZ, PT ;  /* 0x000000ff1400720c */ /* 0x001fc80003f05070 */
[----:B------:R-:W-:-:S13]  /*0d30*/  ISETP.NE.AND.EX P0, PT, R21, RZ, PT, P0 ;  /* 0x000000ff1500720c */ /* 0x000fda0003f05300 */
[----:B-12---:R-:W-:Y:S05]  /*0d40*/  @!P0 BRA `(.L_x_10) ;  /* 0x0000000000288947 */ /* 0x006fea0003800000 */
[----:B------:R-:W0:Y:S02]  /*0d50*/  LDC R13, c[0x0][0x634] ;  /* 0x00018d00ff0d7b82 */ /* 0x000e240000000800 */
[----:B0-----:R-:W-:-:S05]  /*0d60*/  IADD3 R13, P0, R16, R13, RZ ;  /* 0x0000000d100d7210 */ /* 0x001fca0007f1e0ff */
[----:B------:R-:W-:-:S04]  /*0d70*/  IMAD.X R15, RZ, RZ, R17, P0 ;  /* 0x000000ffff0f7224 */ /* 0x000fc800000e0611 */
[----:B------:R-:W-:-:S04]  /*0d80*/  IMAD.WIDE.U32 R8, R15, R20, RZ ;  /* 0x000000140f087225 */ /* 0x000fc800078e00ff */
[----:B------:R-:W-:-:S04]  /*0d90*/  IMAD.WIDE.U32 R10, P0, R13, R21, R8 ;  /* 0x000000150d0a7225 */ /* 0x000fc80007800008 */
[----:B------:R-:W-:-:S04]  /*0da0*/  IMAD.WIDE.U32 R8, R13, R20, RZ ;  /* 0x000000140d087225 */ /* 0x000fc800078e00ff */
[----:B------:R-:W-:Y:S01]  /*0db0*/  IMAD.X R13, RZ, RZ, RZ, P0 ;  /* 0x000000ffff0d7224 */ /* 0x000fe200000e06ff */
[----:B------:R-:W-:Y:S01]  /*0dc0*/  IADD3 RZ, P0, R9, R10, RZ ;  /* 0x0000000a09ff7210 */ /* 0x000fe20007f1e0ff */
[----:B------:R-:W-:-:S04]  /*0dd0*/  IMAD.MOV.U32 R12, RZ, RZ, R11 ;  /* 0x000000ffff0c7224 */ /* 0x000fc800078e000b */
[----:B------:R-:W-:-:S08]  /*0de0*/  IMAD.WIDE.U32.X R8, R15, R21, R12, P0 ;  /* 0x000000150f087225 */ /* 0x000fd000000e040c */
.L_x_10:
[----:B------:R-:W0:Y:S01]  /*0df0*/  LDC.64 R20, c[0x0][0x640] ;  /* 0x00019000ff147b82 */ /* 0x000e220000000a00 */
[--C-:B------:R-:W-:Y:S01]  /*0e00*/  SHF.R.U64 R104, R8, R0, R9.reuse ;  /* 0x0000000008687219 */ /* 0x100fe20000001209 */
[----:B------:R-:W-:Y:S01]  /*0e10*/  IMAD R28, R7, R24, R4 ;  /* 0x00000018071c7224 */ /* 0x000fe200078e0204 */
[----:B------:R-:W-:Y:S01]  /*0e20*/  SHF.R.U32.HI R0, RZ, R0, R9 ;  /* 0x00000000ff007219 */ /* 0x000fe20000011609 */
[----:B------:R-:W-:Y:S01]  /*0e30*/  IMAD.MOV.U32 R25, RZ, RZ, 0x1 ;  /* 0x00000001ff197424 */ /* 0x000fe200078e00ff */
[----:B------:R-:W-:-:S03]  /*0e40*/  IADD3 R5, P0, RZ, -R104, RZ ;  /* 0x80000068ff057210 */ /* 0x000fc60007f1e0ff */
[----:B------:R-:W1:Y:S02]  /*0e50*/  LDC R6, c[0x0][0x618] ;  /* 0x00018600ff067b82 */ /* 0x000e640000000800 */
[----:B------:R-:W-:-:S04]  /*0e60*/  IMAD.X R9, RZ, RZ, ~R0, P0 ;  /* 0x000000ffff097224 */ /* 0x000fc800000e0e00 */
[-C--:B------:R-:W-:Y:S02]  /*0e70*/  IMAD R0, R9, R26.reuse, RZ ;  /* 0x0000001a09007224 */ /* 0x080fe400078e02ff */
[----:B------:R-:W2:Y:S01]  /*0e80*/  LDC R11, c[0x0][0x608] ;  /* 0x00018200ff0b7b82 */ /* 0x000ea20000000800 */
[----:B------:R-:W-:-:S04]  /*0e90*/  IMAD.WIDE.U32 R8, R5, R26, R16 ;  /* 0x0000001a05087225 */ /* 0x000fc800078e0010 */
[----:B------:R-:W-:-:S03]  /*0ea0*/  IMAD R5, R5, R27, R0 ;  /* 0x0000001b05057224 */ /* 0x000fc600078e0200 */
[----:B------:R-:W3:Y:S01]  /*0eb0*/  LDC R12, c[0x0][0x658] ;  /* 0x00019600ff0c7b82 */ /* 0x000ee20000000800 */
[----:B0-----:R-:W-:Y:S01]  /*0ec0*/  ISETP.NE.U32.AND P0, PT, R20, RZ, PT ;  /* 0x000000ff1400720c */ /* 0x001fe20003f05070 */
[----:B------:R-:W-:Y:S02]  /*0ed0*/  IMAD.IADD R5, R9, 0x1, R5 ;  /* 0x0000000109057824 */ /* 0x000fe400078e0205 */
[----:B------:R-:W-:Y:S01]  /*0ee0*/  IMAD.MOV.U32 R9, RZ, RZ, -0x1 ;  /* 0xffffffffff097424 */ /* 0x000fe200078e00ff */
[----:B------:R-:W-:-:S03]  /*0ef0*/  ISETP.NE.AND.EX P0, PT, R21, RZ, PT, P0 ;  /* 0x000000ff1500720c */ /* 0x000fc60003f05300 */
[----:B------:R-:W0:Y:S01]  /*0f00*/  LDC R15, c[0x0][0x600] ;  /* 0x00018000ff0f7b82 */ /* 0x000e220000000800 */
[-CC-:B-1----:R-:W-:Y:S02]  /*0f10*/  SHF.R.U64 R13, R8, R6.reuse, R5.reuse ;  /* 0x00000006080d7219 */ /* 0x182fe40000001205 */
[----:B------:R-:W-:-:S05]  /*0f20*/  SHF.R.U32.HI R0, RZ, R6, R5 ;  /* 0x00000006ff007219 */ /* 0x000fca0000011605 */
[----:B------:R-:W1:Y:S01]  /*0f30*/  LDC R14, c[0x0][0x648] ;  /* 0x00019200ff0e7b82 */ /* 0x000e620000000800 */
[-CC-:B--2---:R-:W-:Y:S02]  /*0f40*/  SHF.R.U64 R29, R13, R11.reuse, R0.reuse ;  /* 0x0000000b0d1d7219 */ /* 0x184fe40000001200 */
[----:B------:R-:W-:-:S05]  /*0f50*/  SHF.R.U32.HI R5, RZ, R11, R0 ;  /* 0x0000000bff057219 */ /* 0x000fca0000011600 */
[----:B------:R-:W2:Y:S01]  /*0f60*/  LDC R26, c[0x0][0x638] ;  /* 0x00018e00ff1a7b82 */ /* 0x000ea20000000800 */
[-CC-:B---3--:R-:W-:Y:S02]  /*0f70*/  SHF.R.U64 R24, R29, R12.reuse, R5.reuse ;  /* 0x0000000c1d187219 */ /* 0x188fe40000001205 */
[-C--:B------:R-:W-:Y:S02]  /*0f80*/  SHF.L.U32 R0, R9, R12.reuse, RZ ;  /* 0x0000000c09007219 */ /* 0x080fe400000006ff */
[----:B------:R-:W-:Y:S01]  /*0f90*/  SHF.R.U32.HI R5, RZ, R12, R5 ;  /* 0x0000000cff057219 */ /* 0x000fe20000011605 */
[----:B------:R-:W-:Y:S01]  /*0fa0*/  IMAD.MOV.U32 R4, RZ, RZ, R24 ;  /* 0x000000ffff047224 */ /* 0x000fe200078e0018 */
[----:B------:R-:W-:Y:S01]  /*0fb0*/  LOP3.LUT R10, RZ, R0, RZ, 0x33, !PT ;  /* 0x00000000ff0a7212 */ /* 0x000fe200078e33ff */
[----:B------:R-:W3:Y:S01]  /*0fc0*/  LDC R27, c[0x0][0x610] ;  /* 0x00018400ff1b7b82 */ /* 0x000ee20000000800 */
[----:B------:R-:W-:Y:S05]  /*0fd0*/  @!P0 BRA `(.L_x_11) ;  /* 0x0000000000288947 */ /* 0x000fea0003800000 */
[----:B------:R-:W4:Y:S02]  /*0fe0*/  LDC R9, c[0x0][0x64c] ;  /* 0x00019300ff097b82 */ /* 0x000f240000000800 */
[----:B----4-:R-:W-:-:S05]  /*0ff0*/  IADD3 R9, P0, R24, R9, RZ ;  /* 0x0000000918097210 */ /* 0x010fca0007f1e0ff */
        /* <DEDUP_REMOVED lines=8> */
.L_x_11:
[----:B-1----:R-:W-:Y:S01]  /*1080*/  SHF.R.U64 R4, R4, R14, R5 ;  /* 0x0000000e04047219 */ /* 0x002fe20000001205 */
[----:B0-----:R-:W-:Y:S01]  /*1090*/  VIADD R6, R15, 0xffffffff ;  /* 0xffffffff0f067836 */ /* 0x001fe20000000000 */
[----:B------:R-:W-:Y:S02]  /*10a0*/  SHF.L.U32 R0, R25, R12, RZ ;  /* 0x0000000c19007219 */ /* 0x000fe400000006ff */
[----:B------:R-:W-:Y:S01]  /*10b0*/  LOP3.LUT R5, R29, R10, RZ, 0xc0, !PT ;  /* 0x0000000a1d057212 */ /* 0x000fe200078ec0ff */
[----:B------:R-:W-:Y:S01]  /*10c0*/  IMAD.MOV R7, RZ, RZ, -R4 ;  /* 0x000000ffff077224 */ /* 0x000fe200078e0a04 */
[----:B------:R-:W-:Y:S02]  /*10d0*/  SEL R3, R3, R28, !P1 ;  /* 0x0000001c03037207 */ /* 0x000fe40004800000 */
[----:B------:R-:W-:Y:S01]  /*10e0*/  LOP3.LUT R6, R13, R6, RZ, 0xc0, !PT ;  /* 0x000000060d067212 */ /* 0x000fe200078ec0ff */
[----:B------:R-:W-:Y:S02]  /*10f0*/  IMAD R4, R0, R4, R5 ;  /* 0x0000000400047224 */ /* 0x000fe400078e0205 */
[----:B--2---:R-:W-:-:S02]  /*1100*/  IMAD R0, R7, R26, R24 ;  /* 0x0000001a07007224 */ /* 0x004fc400078e0218 */
[----:B---3--:R-:W-:Y:S02]  /*1110*/  IMAD R3, R4, R27, R3 ;  /* 0x0000001b04037224 */ /* 0x008fe400078e0203 */
[----:B------:R-:W-:Y:S02]  /*1120*/  IMAD R108, R0, R15, R6 ;  /* 0x0000000f006c7224 */ /* 0x000fe400078e0206 */
[----:B------:R-:W-:-:S03]  /*1130*/  IMAD.MOV.U32 R4, RZ, RZ, 0x1 ;  /* 0x00000001ff047424 */ /* 0x000fc600078e00ff */
[----:B------:R-:W-:Y:S02]  /*1140*/  SEL R109, R108, R3, !P1 ;  /* 0x000000036c6d7207 */ /* 0x000fe40004800000 */
[----:B------:R-:W-:Y:S02]  /*1150*/  PRMT R0, R4, 0x7610, R0 ;  /* 0x0000761004007816 */ /* 0x000fe40000000000 */
[----:B------:R-:W-:-:S07]  /*1160*/  SEL R108, R3, R108, !P1 ;  /* 0x0000006c036c7207 */ /* 0x000fce0004800000 */
.L_x_9:
[----:B------:R-:W-:-:S08]  /*1170*/  NOP ;  /* 0x0000000000007918 */ /* 0x000fd00000000000 */
[----:B------:R-:W0:Y:S02]  /*1180*/  USETMAXREG.TRY_ALLOC.CTAPOOL UP0, 0xe8 ;  /* 0x000000e8000079c8 */ /* 0x000e240008000600 */
[----:B0-----:R-:W-:-:S13]  /*1190*/  PLOP3.LUT P0, PT, PT, PT, UP0, 0x80, 0x0 ;  /* 0x000000000000781c */ /* 0x001fda0003f0f008 */
[----:B------:R-:W-:Y:S05]  /*11a0*/  @!P0 BRA `(.L_x_9) ;  /* 0xfffffffc00f08947 */ /* 0x000fea000383ffff */
[----:B------:R-:W-:Y:S01]  /*11b0*/  ULDC.64 UR4, c[0x0][0x598] ;  /* 0x0001660000047ab9 */ /* 0x000fe20000000a00 */
[----:B------:R-:W-:Y:S01]  /*11c0*/  ULDC.64 UR36, c[0x0][0x208] ;  /* 0x0000820000247ab9 */ /* 0x000fe20000000a00 */
[----:B------:R-:W-:-:S04]  /*11d0*/  ISETP.NE.U32.AND P0, PT, RZ, UR4, PT ;  /* 0x00000004ff007c0c */ /* 0x000fc8000bf05070 */
[----:B------:R-:W-:-:S13]  /*11e0*/  ISETP.NE.AND.EX P0, PT, RZ, UR5, PT, P0 ;  /* 0x00000005ff007c0c */ /* 0x000fda000bf05300 */
[----:B------:R-:W-:Y:S05]  /*11f0*/  @!P0 BRA `(.L_x_12) ;  /* 0x00000000001c8947 */ /* 0x000fea0003800000 */
[----:B------:R-:W0:Y:S02]  /*1200*/  LDC.64 R4, c[0x0][0x598] ;  /* 0x00016600ff047b82 */ /* 0x000e240000000a00 */
[----:B0-----:R-:W2:Y:S02]  /*1210*/  LDG.E.64 R4, desc[UR36][R4.64] ;  /* 0x0000002404047981 */ /* 0x001ea4000c1e1b00 */
[----:B--2---:R-:W-:-:S04]  /*1220*/  ISETP.NE.U32.AND P0, PT, R4, RZ, PT ;  /* 0x000000ff0400720c */ /* 0x004fc80003f05070 */
[----:B------:R-:W-:-:S13]  /*1230*/  ISETP.NE.AND.EX P0, PT, R5, RZ, PT, P0 ;  /* 0x000000ff0500720c */ /* 0x000fda0003f05300 */
[----:B------:R-:W-:Y:S05]  /*1240*/  @!P0 BRA `(.L_x_12) ;  /* 0x0000000000088947 */ /* 0x000fea0003800000 */
[----:B------:R0:W5:Y:S01]  /*1250*/  LD.E R105, desc[UR36][R4.64] ;  /* 0x0000002404697980 */ /* 0x000162000c101900 */
[----:B------:R-:W-:Y:S05]  /*1260*/  BRA `(.L_x_13) ;  /* 0x0000000000247947 */ /* 0x000fea0003800000 */
.L_x_12:
[----:B------:R-:W-:Y:S02]  /*1270*/  ULDC.64 UR4, c[0x0][0x588] ;  /* 0x0001620000047ab9 */ /* 0x000fe40000000a00 */
[----:B------:R-:W-:-:S04]  /*1280*/  ISETP.NE.U32.AND P0, PT, RZ, UR4, PT ;  /* 0x00000004ff007c0c */ /* 0x000fc8000bf05070 */
[----:B------:R-:W-:-:S13]  /*1290*/  ISETP.NE.AND.EX P0, PT, RZ, UR5, PT, P0 ;  /* 0x00000005ff007c0c */ /* 0x000fda000bf05300 */
[----:B------:R-:W-:Y:S05]  /*12a0*/  @!P0 BRA `(.L_x_14) ;  /* 0x00000000000c8947 */ /* 0x000fea0003800000 */
[----:B------:R-:W0:Y:S02]  /*12b0*/  LDC.64 R4, c[0x0][0x588] ;  /* 0x00016200ff047b82 */ /* 0x000e240000000a00 */
[----:B0-----:R1:W5:Y:S01]  /*12c0*/  LDG.E R105, desc[UR36][R4.64] ;  /* 0x0000002404697981 */ /* 0x001362000c1e1900 */
[----:B------:R-:W-:Y:S05]  /*12d0*/  BRA `(.L_x_13) ;  /* 0x0000000000087947 */ /* 0x000fea0003800000 */
.L_x_14:
[----:B------:R-:W-:Y:S02]  /*12e0*/  ULDC UR4, c[0x0][0x580] ;  /* 0x0001600000047ab9 */ /* 0x000fe40000000800 */
[----:B------:R-:W-:-:S07]  /*12f0*/  IMAD.U32 R105, RZ, RZ, UR4 ;  /* 0x00000004ff697e24 */ /* 0x000fce000f8e00ff */
.L_x_13:
[----:B------:R-:W-:Y:S02]  /*1300*/  ULDC.64 UR4, c[0x0][0x5a0] ;  /* 0x0001680000047ab9 */ /* 0x000fe40000000a00 */
[----:B------:R-:W-:-:S04]  /*1310*/  ISETP.NE.U32.AND P0, PT, RZ, UR4, PT ;  /* 0x00000004ff007c0c */ /* 0x000fc8000bf05070 */
[----:B------:R-:W-:-:S13]  /*1320*/  ISETP.NE.AND.EX P0, PT, RZ, UR5, PT, P0 ;  /* 0x00000005ff007c0c */ /* 0x000fda000bf05300 */
[----:B------:R-:W-:Y:S05]  /*1330*/  @!P0 BRA `(.L_x_15) ;  /* 0x00000000001c8947 */ /* 0x000fea0003800000 */
[----:B01----:R-:W0:Y:S02]  /*1340*/  LDC.64 R4, c[0x0][0x5a0] ;  /* 0x00016800ff047b82 */ /* 0x003e240000000a00 */
[----:B0-----:R-:W2:Y:S02]  /*1350*/  LDG.E.64 R4, desc[UR36][R4.64] ;  /* 0x0000002404047981 */ /* 0x001ea4000c1e1b00 */
[----:B--2---:R-:W-:-:S04]  /*1360*/  ISETP.NE.U32.AND P0, PT, R4, RZ, PT ;  /* 0x000000ff0400720c */ /* 0x004fc80003f05070 */
[----:B------:R-:W-:-:S13]  /*1370*/  ISETP.NE.AND.EX P0, PT, R5, RZ, PT, P0 ;  /* 0x000000ff0500720c */ /* 0x000fda0003f05300 */
[----:B------:R-:W-:Y:S05]  /*1380*/  @!P0 BRA `(.L_x_15) ;  /* 0x0000000000088947 */ /* 0x000fea0003800000 */
[----:B------:R0:W5:Y:S01]  /*1390*/  LD.E R106, desc[UR36][R4.64] ;  /* 0x00000024046a7980 */ /* 0x000162000c101900 */
[----:B------:R-:W-:Y:S05]  /*13a0*/  BRA `(.L_x_16) ;  /* 0x0000000000247947 */ /* 0x000fea0003800000 */
.L_x_15:
[----:B------:R-:W-:Y:S02]  /*13b0*/  ULDC.64 UR4, c[0x0][0x590] ;  /* 0x0001640000047ab9 */ /* 0x000fe40000000a00 */
[----:B------:R-:W-:-:S04]  /*13c0*/  ISETP.NE.U32.AND P0, PT, RZ, UR4, PT ;  /* 0x00000004ff007c0c */ /* 0x000fc8000bf05070 */
[----:B------:R-:W-:-:S13]  /*13d0*/  ISETP.NE.AND.EX P0, PT, RZ, UR5, PT, P0 ;  /* 0x00000005ff007c0c */ /* 0x000fda000bf05300 */
[----:B------:R-:W-:Y:S05]  /*13e0*/  @!P0 BRA `(.L_x_17) ;  /* 0x00000000000c8947 */ /* 0x000fea0003800000 */
[----:B------:R-:W2:Y:S02]  /*13f0*/  LDC.64 R106, c[0x0][0x590] ;  /* 0x00016400ff6a7b82 */ /* 0x000ea40000000a00 */
[----:B--2---:R2:W5:Y:S01]  /*1400*/  LDG.E R106, desc[UR36][R106.64] ;  /* 0x000000246a6a7981 */ /* 0x004562000c1e1900 */
[----:B------:R-:W-:Y:S05]  /*1410*/  BRA `(.L_x_16) ;  /* 0x0000000000087947 */ /* 0x000fea0003800000 */
.L_x_17:
[----:B------:R-:W-:Y:S02]  /*1420*/  ULDC UR4, c[0x0][0x584] ;  /* 0x0001610000047ab9 */ /* 0x000fe40000000800 */
[----:B------:R-:W-:-:S07]  /*1430*/  IMAD.U32 R106, RZ, RZ, UR4 ;  /* 0x00000004ff6a7e24 */ /* 0x000fce000f8e00ff */
.L_x_16:
[----:B------:R-:W-:-:S13]  /*1440*/  LOP3.LUT P0, RZ, R0, 0xff, RZ, 0xc0, !PT ;  /* 0x000000ff00ff7812 */ /* 0x000fda000780c0ff */
[----:B------:R-:W-:Y:S05]  /*1450*/  @!P0 EXIT ;  /* 0x000000000000894d */ /* 0x000fea0003800000 */
[----:B------:R-:W-:Y:S01]  /*1460*/  ULDC UR4, c[0x0][0x28c] ;  /* 0x0000a30000047ab9 */ /* 0x000fe20000000800 */
[----:B------:R-:W-:Y:S01]  /*1470*/  UMOV UR38, URZ ;  /* 0x0000003f00267c82 */ /* 0x000fe20008000000 */
[----:B------:R-:W-:Y:S01]  /*1480*/  UIADD3 UR4, UR4, 0x1f, URZ ;  /* 0x0000001f04047890 */ /* 0x000fe2000fffe03f */
[----:B------:R-:W-:-:S03]  /*1490*/  UMOV UR39, URZ ;  /* 0x0000003f00277c82 */ /* 0x000fc60008000000 */
[----:B------:R-:W-:-:S04]  /*14a0*/  USHF.R.S32.HI UR5, URZ, 0x1f, UR4 ;  /* 0x0000001f3f057899 */ /* 0x000fc80008011404 */
[----:B------:R-:W-:-:S04]  /*14b0*/  ULEA.HI UR5, UR5, UR4, URZ, 0x5 ;  /* 0x0000000405057291 */ /* 0x000fc8000f8f283f */
[----:B------:R-:W-:-:S12]  /*14c0*/  USHF.R.S32.HI UR40, URZ, 0x5, UR5 ;  /* 0x000000053f287899 */ /* 0x000fd80008011405 */
.L_x_201:
[----:B------:R-:W-:Y:S01]  /*14d0*/  LOP3.LUT R0, R18, 0x80, RZ, 0xc0, !PT ;  /* 0x0000008012007812 */ /* 0x000fe200078ec0ff */
[----:B------:R-:W3:Y:S01]  /*14e0*/  S2UR UR7, SR_CgaCtaId ;  /* 0x00000000000779c3 */ /* 0x000ee20000008800 */
[----:B------:R-:W-:Y:S02]  /*14f0*/  UMOV UR6, 0x400 ;  /* 0x0000040000067882 */ /* 0x000fe40000000000 */
[----:B------:R-:W-:-:S06]  /*1500*/  SHF.R.U32.HI R0, RZ, 0x7, R0 ;  /* 0x00000007ff007819 */ /* 0x000fcc0000011600 */
[----:B----4-:R-:W4:Y:S01]  /*1510*/  SHFL.IDX PT, R0, R0, RZ, 0x1f ;  /* 0x00001fff00007589 */ /* 0x010f2200000e0000 */
[----:B---3--:R-:W-:Y:S01]  /*1520*/  ULEA UR42, UR7, UR6, 0x18 ;  /* 0x00000006072a7291 */ /* 0x008fe2000f8ec03f */
[----:B----4-:R-:W-:-:S13]  /*1530*/  R2UR UR4, R0 ;  /* 0x00000000000472ca */ /* 0x010fda00000e0000 */
[----:B------:R-:W-:-:S04]  /*1540*/  ULEA.HI UR5, UR4, UR4, URZ, 0x1 ;  /* 0x0000000404057291 */ /* 0x000fc8000f8f083f */
[----:B------:R-:W-:-:S04]  /*1550*/  ULOP3.LUT UR5, UR5, 0x1ffffe, URZ, 0xc0, !UPT ;  /* 0x001ffffe05057892 */ /* 0x000fc8000f8ec03f */
[----:B------:R-:W-:-:S03]  /*1560*/  UIADD3 UR5, UR4, -UR5, URZ ;  /* 0x8000000504057290 */ /* 0x000fc6000fffe03f */
[----:B------:R-:W-:Y:S01]  /*1570*/  ULDC UR4, c[0x0][0x28c] ;  /* 0x0000a30000047ab9 */ /* 0x000fe20000000800 */
[----:B------:R-:W-:Y:S01]  /*1580*/  ULEA UR5, UR5, UR42, 0xb ;  /* 0x0000002a05057291 */ /* 0x000fe2000f8e583f */
[----:B------:R-:W-:-:S03]  /*1590*/  ISETP.LT.AND P0, PT, RZ, UR4, PT ;  /* 0x00000004ff007c0c */ /* 0x000fc6000bf01270 */
[----:B------:R-:W-:-:S04]  /*15a0*/  UIADD3 UR5, UR5, 0x280, URZ ;  /* 0x0000028005057890 */ /* 0x000fc8000fffe03f */
[----:B------:R-:W-:-:S04]  /*15b0*/  USHF.R.U32.HI UR5, URZ, 0x4, UR5 ;  /* 0x000000043f057899 */ /* 0x000fc80008011605 */
[----:B------:R-:W-:-:S04]  /*15c0*/  ULOP3.LUT UR5, UR5, 0x3fff, URZ, 0xc0, !UPT ;  /* 0x00003fff05057892 */ /* 0x000fc8000f8ec03f */
[----:B------:R-:W-:Y:S01]  /*15d0*/  ULOP3.LUT UR41, UR5, 0x10000, URZ, 0xfc, !UPT ;  /* 0x0001000005297892 */ /* 0x000fe2000f8efc3f */
[----:B01----:R-:W-:Y:S11]  /*15e0*/  @P0 BRA `(.L_x_18) ;  /* 0x0000000000400947 */ /* 0x003ff60003800000 */
[----:B------:R-:W-:Y:S01]  /*15f0*/  MOV R0, 0x0 ;  /* 0x0000000000007802 */ /* 0x000fe20000000f00 */
[----:B------:R-:W-:Y:S01]  /*1600*/  ULDC.64 UR4, c[0x4][0x68] ;  /* 0x01001a0000047ab9 */ /* 0x000fe20000000a00 */
[----:B------:R-:W-:Y:S01]  /*1610*/  ULDC.64 UR6, c[0x4][0x8] ;  /* 0x0100020000067ab9 */ /* 0x000fe20000000a00 */
[----:B01----:R-:W-:Y:S01]  /*1620*/  IMAD.U32 R4, RZ, RZ, UR4 ;  /* 0x00000004ff047e24 */ /* 0x003fe2000f8e00ff */
[----:B------:R0:W1:Y:S01]  /*1630*/  LDC.64 R14, c[0x4][R0] ;  /* 0x01000000000e7b82 */ /* 0x0000620000000a00 */
[----:B------:R-:W-:Y:S01]  /*1640*/  IMAD.U32 R5, RZ, RZ, UR5 ;  /* 0x00000005ff057e24 */ /* 0x000fe2000f8e00ff */
[----:B------:R-:W-:Y:S01]  /*1650*/  ULDC.64 UR4, c[0x4][0x70] ;  /* 0x01001c0000047ab9 */ /* 0x000fe20000000a00 */
[----:B------:R-:W-:Y:S02]  /*1660*/  IMAD.U32 R10, RZ, RZ, UR6 ;  /* 0x00000006ff0a7e24 */ /* 0x000fe4000f8e00ff */
[----:B------:R-:W-:Y:S02]  /*1670*/  IMAD.U32 R6, RZ, RZ, UR4 ;  /* 0x00000004ff067e24 */ /* 0x000fe4000f8e00ff */
[----:B------:R-:W-:-:S02]  /*1680*/  IMAD.U32 R7, RZ, RZ, UR5 ;  /* 0x00000005ff077e24 */ /* 0x000fc4000f8e00ff */
[----:B------:R-:W-:Y:S02]  /*1690*/  IMAD.U32 R11, RZ, RZ, UR7 ;  /* 0x00000007ff0b7e24 */ /* 0x000fe4000f8e00ff */
[----:B------:R-:W-:Y:S02]  /*16a0*/  IMAD.MOV.U32 R8, RZ, RZ, 0x1e1 ;  /* 0x000001e1ff087424 */ /* 0x000fe400078e00ff */
[----:B------:R-:W-:Y:S02]  /*16b0*/  IMAD.MOV.U32 R12, RZ, RZ, 0x1 ;  /* 0x00000001ff0c7424 */ /* 0x000fe400078e00ff */
[----:B0-----:R-:W-:-:S07]  /*16c0*/  IMAD.MOV.U32 R13, RZ, RZ, RZ ;  /* 0x000000ffff0d7224 */ /* 0x001fce00078e00ff */
[----:B------:R-:W-:-:S07]  /*16d0*/  LEPC R20, `(.L_x_18) ;  /* 0x000000001014794e */ /* 0x000fce0000000000 */
[----:B-12--5:R-:W-:Y:S05]  /*16e0*/  CALL.ABS.NOINC R14 ;  /* 0x000000000e007343 */ /* 0x026fea0003c00000 */
.L_x_18:
[----:B------:R-:W-:-:S04]  /*16f0*/  LOP3.LUT R0, R19, 0x1, RZ, 0xfc, !PT ;  /* 0x0000000113007812 */ /* 0x000fc800078efcff */
[----:B------:R-:W-:-:S13]  /*1700*/  ISETP.NE.AND P0, PT, R0, 0x3, PT ;  /* 0x000000030000780c */ /* 0x000fda0003f05270 */
[----:B------:R-:W-:Y:S05]  /*1710*/  @!P0 BRA `(.L_x_19) ;  /* 0x0000000000048947 */ /* 0x000fea0003800000 */
[----:B------:R-:W-:Y:S01]  /*1720*/  BPT.TRAP 0x1 ;  /* 0x000000040000795c */ /* 0x000fe20000300000 */
.L_x_19:
[----:B------:R-:W-:Y:S02]  /*1730*/  IMAD.U32 R3, RZ, RZ, UR39 ;  /* 0x00000027ff037e24 */ /* 0x000fe4000f8e00ff */
[----:B------:R-:W-:-:S03]  /*1740*/  IMAD.U32 R0, RZ, RZ, UR38 ;  /* 0x00000026ff007e24 */ /* 0x000fc6000f8e00ff */
[----:B------:R-:W-:Y:S02]  /*1750*/  LEA R3, R3, UR42, 0x3 ;  /* 0x0000002a03037c11 */ /* 0x000fe4000f8e18ff */
[----:B------:R-:W-:-:S04]  /*1760*/  SHF.L.U32 R0, R0, 0x1f, RZ ;  /* 0x0000001f00007819 */ /* 0x000fc800000006ff */
[----:B------:R3:W4:Y:S01]  /*1770*/  SYNCS.PHASECHK.TRANS64.TRYWAIT P1, [R3+URZ], R0 ;  /* 0x00000000030075a7 */ /* 0x000722000802017f */
[----:B------:R-:W-:Y:S05]  /*1780*/  @!P0 BRA `(.L_x_20) ;  /* 0x0000000000048947 */ /* 0x000fea0003800000 */
[----:B------:R-:W-:Y:S01]  /*1790*/  BPT.TRAP 0x1 ;  /* 0x000000040000795c */ /* 0x000fe20000300000 */
.L_x_20:
[----:B----4-:R-:W-:Y:S05]  /*17a0*/  @P1 BRA `(.L_x_21) ;  /* 0x0000000000081947 */ /* 0x010fea0003800000 */
[----:B------:R-:W4:Y:S02]  /*17b0*/  SYNCS.PHASECHK.TRANS64.TRYWAIT P1, [R3+URZ], R0 ;  /* 0x00000000030075a7 */ /* 0x000f24000802017f */
[----:B----4-:R-:W-:Y:S05]  /*17c0*/  @!P1 BRA `(.L_x_22) ;  /* 0x0000007400f89947 */ /* 0x010fea0003800000 */
.L_x_21:
[----:B------:R-:W-:-:S04]  /*17d0*/  UISETP.LT.AND UP0, UPT, UR40, 0x1, UPT ;  /* 0x000000012800788c */ /* 0x000fc8000bf01270 */
[----:B------:R-:W-:-:S06]  /*17e0*/  USEL UR4, UR40, 0x1, UP0 ;  /* 0x0000000128047887 */ /* 0x000fcc0008000000 */
[----:B---34-:R-:W-:Y:S01]  /*17f0*/  IMAD.U32 R0, RZ, RZ, UR4 ;  /* 0x00000004ff007e24 */ /* 0x018fe2000f8e00ff */
[----:B------:R-:W-:Y:S05]  /*1800*/  WARPSYNC.ALL ;  /* 0x0000000000007948 */ /* 0x000fea0003800000 */
[----:B------:R-:W-:-:S04]  /*1810*/  IADD3 R0, -R0, UR40, RZ ;  /* 0x0000002800007c10 */ /* 0x000fc8000fffe1ff */
[----:B------:R-:W-:Y:S01]  /*1820*/  ISETP.GE.AND P1, PT, R0, 0x1, PT ;  /* 0x000000010000780c */ /* 0x000fe20003f26270 */
[----:B------:R-:W-:Y:S01]  /*1830*/  UIADD3 UR4, UR42, 0x27280, URZ ;  /* 0x000272802a047890 */ /* 0x000fe2000fffe03f */
[----:B------:R-:W-:Y:S01]  /*1840*/  WARPGROUP.ARRIVE ;  /* 0x00000000000079c5 */ /* 0x000fe20000000000 */
[----:B------:R-:W-:Y:S02]  /*1850*/  UIMAD UR8, UR39, 0x180, UR41 ;  /* 0x00000180270878a4 */ /* 0x000fe4000f8e0229 */
[----:B------:R-:W-:Y:S01]  /*1860*/  USHF.R.U32.HI UR4, URZ, 0x4, UR4 ;  /* 0x000000043f047899 */ /* 0x000fe20008011604 */
[----:B------:R-:W-:Y:S01]  /*1870*/  UMOV UR9, 0xc0000010 ;  /* 0xc000001000097882 */ /* 0x000fe20000000000 */
[----:B------:R-:W-:Y:S02]  /*1880*/  UMOV UR11, 0xc0000010 ;  /* 0xc0000010000b7882 */ /* 0x000fe40000000000 */
[----:B------:R-:W-:Y:S01]  /*1890*/  ULOP3.LUT UR4, UR4, 0x3fff, URZ, 0xc0, !UPT ;  /* 0x00003fff04047892 */ /* 0x000fe2000f8ec03f */
[----:B------:R-:W-:Y:S01]  /*18a0*/  UMOV UR12, UR8 ;  /* 0x00000008000c7c82 */ /* 0x000fe20008000000 */
[----:B------:R-:W-:-:S02]  /*18b0*/  UMOV UR13, UR9 ;  /* 0x00000009000d7c82 */ /* 0x000fc40008000000 */
[----:B------:R-:W-:Y:S01]  /*18c0*/  ULOP3.LUT UR4, UR4, 0x10000, URZ, 0xfc, !UPT ;  /* 0x0001000004047892 */ /* 0x000fe2000f8efc3f */
[----:B------:R-:W-:Y:S01]  /*18d0*/  UMOV UR15, 0xc0000010 ;  /* 0xc0000010000f7882 */ /* 0x000fe20000000000 */
[----:B------:R-:W-:Y:S02]  /*18e0*/  UMOV UR16, UR8 ;  /* 0x0000000800107c82 */ /* 0x000fe40008000000 */
[----:B------:R-:W-:Y:S01]  /*18f0*/  UIMAD UR10, UR39, 0xa0, UR4 ;  /* 0x000000a0270a78a4 */ /* 0x000fe2000f8e0204 */
[----:B------:R-:W-:Y:S01]  /*1900*/  UMOV UR17, UR9 ;  /* 0x0000000900117c82 */ /* 0x000fe20008000000 */
[----:B------:R-:W-:Y:S02]  /*1910*/  UMOV UR19, 0xc0000010 ;  /* 0xc000001000137882 */ /* 0x000fe40000000000 */
[----:B------:R-:W-:Y:S02]  /*1920*/  UIADD3 UR14, UR10, 0x20, URZ ;  /* 0x000000200a0e7890 */ /* 0x000fe4000fffe03f */
[----:B------:R-:W-:-:S02]  /*1930*/  UIADD3 UR18, UR10, 0x40, URZ ;  /* 0x000000400a127890 */ /* 0x000fc4000fffe03f */
[----:B------:R-:W-:Y:S02]  /*1940*/  UIADD3 UR22, UR10, 0x60, URZ ;  /* 0x000000600a167890 */ /* 0x000fe4000fffe03f */
[----:B------:R-:W-:Y:S01]  /*1950*/  IGMMA.64x16x32.S8.S8 R96, gdesc[UR8], RZ, !UPT, gsb0 ;  /* 0x00600000086079f1 */ /* 0x000fe2000c0410ff */
[----:B------:R-:W-:Y:S01]  /*1960*/  UMOV UR20, UR8 ;  /* 0x0000000800147c82 */ /* 0x000fe20008000000 */
[----:B------:R-:W-:Y:S01]  /*1970*/  UMOV UR21, UR9 ;  /* 0x0000000900157c82 */ /* 0x000fe20008000000 */
[----:B------:R-:W-:Y:S01]  /*1980*/  UMOV UR23, 0xc0000010 ;  /* 0xc000001000177882 */ /* 0x000fe20000000000 */
[----:B------:R-:W-:Y:S01]  /*1990*/  UIADD3 UR26, UR10, 0x80, URZ ;  /* 0x000000800a1a7890 */ /* 0x000fe2000fffe03f */
[----:B------:R-:W-:Y:S01]  /*19a0*/  UMOV UR24, UR8 ;  /* 0x0000000800187c82 */ /* 0x000fe20008000000 */
[----:B------:R-:W-:Y:S01]  /*19b0*/  UMOV UR25, UR9 ;  /* 0x0000000900197c82 */ /* 0x000fe20008000000 */
[----:B------:R-:W-:Y:S01]  /*19c0*/  UMOV UR27, 0xc0000010 ;  /* 0xc0000010001b7882 */ /* 0x000fe20000000000 */
[----:B------:R-:W-:Y:S01]  /*19d0*/  UIADD3 UR5, UR8, 0x100, URZ ;  /* 0x0000010008057890 */ /* 0x000fe2000fffe03f */
[----:B------:R-:W-:-:S02]  /*19e0*/  WARPGROUP.DEPBAR.LE gsb0, 0x0 ;  /* 0x00008000000079c5 */ /* 0x000fc40000010000 */
[----:B------:R-:W-:-:S06]  /*19f0*/  WARPGROUP.ARRIVE ;  /* 0x00000000000079c5 */ /* 0x000fcc0000000000 */
[----:B------:R-:W-:Y:S03]  /*1a00*/  IGMMA.64x16x32.S8.S8 R80, gdesc[UR12], RZ, !UPT, gsb0 ;  /* 0x006000000c5079f1 */ /* 0x000fe6000c0410ff */
[----:B------:R-:W-:Y:S02]  /*1a10*/  WARPGROUP.DEPBAR.LE gsb0, 0x0 ;  /* 0x00008000000079c5 */ /* 0x000fe40000010000 */
[----:B------:R-:W-:-:S06]  /*1a20*/  WARPGROUP.ARRIVE ;  /* 0x00000000000079c5 */ /* 0x000fcc0000000000 */
[----:B------:R-:W-:Y:S03]  /*1a30*/  IGMMA.64x16x32.S8.S8 R64, gdesc[UR16], RZ, !UPT, gsb0 ;  /* 0x00600000104079f1 */ /* 0x000fe6000c0410ff */
[----:B------:R-:W-:Y:S02]  /*1a40*/  WARPGROUP.DEPBAR.LE gsb0, 0x0 ;  /* 0x00008000000079c5 */ /* 0x000fe40000010000 */
[----:B------:R-:W-:-:S06]  /*1a50*/  WARPGROUP.ARRIVE ;  /* 0x00000000000079c5 */ /* 0x000fcc0000000000 */
[----:B------:R-:W-:Y:S03]  /*1a60*/  IGMMA.64x16x32.S8.S8 R48, gdesc[UR20], RZ, !UPT, gsb0 ;  /* 0x00600000143079f1 */ /* 0x000fe6000c0410ff */
[----:B------:R-:W-:Y:S02]  /*1a70*/  WARPGROUP.DEPBAR.LE gsb0, 0x0 ;  /* 0x00008000000079c5 */ /* 0x000fe40000010000 */
[----:B------:R-:W-:-:S06]  /*1a80*/  WARPGROUP.ARRIVE ;  /* 0x00000000000079c5 */ /* 0x000fcc0000000000 */
[----:B------:R-:W-:Y:S01]  /*1a90*/  IGMMA.64x16x32.S8.S8 R32, gdesc[UR24], RZ, !UPT, gsb0 ;  /* 0x00600000182079f1 */ /* 0x000fe2000c0410ff */
[----:B------:R-:W-:Y:S01]  /*1aa0*/  UMOV UR24, UR5 ;  /* 0x0000000500187c82 */ /* 0x000fe20008000000 */
[----:B------:R-:W-:Y:S01]  /*1ab0*/  UMOV UR25, 0xc0000010 ;  /* 0xc000001000197882 */ /* 0x000fe20000000000 */
[----:B------:R-:W-:Y:S01]  /*1ac0*/  UMOV UR20, UR24 ;  /* 0x0000001800147c82 */ /* 0x000fe20008000000 */
[----:B------:R-:W-:Y:S01]  /*1ad0*/  UMOV UR21, UR25 ;  /* 0x0000001900157c82 */ /* 0x000fe20008000000 */
[----:B------:R-:W-:Y:S01]  /*1ae0*/  UMOV UR16, UR24 ;  /* 0x0000001800107c82 */ /* 0x000fe20008000000 */
[----:B------:R-:W-:Y:S01]  /*1af0*/  UMOV UR17, UR25 ;  /* 0x0000001900117c82 */ /* 0x000fe20008000000 */
[----:B------:R-:W-:Y:S01]  /*1b00*/  UMOV UR12, UR24 ;  /* 0x00000018000c7c82 */ /* 0x000fe20008000000 */
[----:B------:R-:W-:Y:S01]  /*1b10*/  UMOV UR13, UR25 ;  /* 0x00000019000d7c82 */ /* 0x000fe20008000000 */
[----:B------:R-:W-:Y:S01]  /*1b20*/  UMOV UR8, UR24 ;  /* 0x0000001800087c82 */ /* 0x000fe20008000000 */
[----:B------:R-:W-:Y:S01]  /*1b30*/  UMOV UR9, UR25 ;  /* 0x0000001900097c82 */ /* 0x000fe20008000000 */
        /* <DEDUP_REMOVED lines=16> */
[----:B------:R-:W-:Y:S05]  /*1c40*/  @!P1 BRA `(.L_x_23) ;  /* 0x0000000400989947 */ /* 0x000fea0003800000 */
[----:B------:R-:W-:Y:S02]  /*1c50*/  UIADD3 UR5, UR39, 0x1, URZ ;  /* 0x0000000127057890 */ /* 0x000fe4000fffe03f */
[----:B------:R-:W-:Y:S02]  /*1c60*/  IMAD.U32 R3, RZ, RZ, UR39 ;  /* 0x00000027ff037e24 */ /* 0x000fe4000f8e00ff */
[----:B------:R-:W-:-:S04]  /*1c70*/  UISETP.NE.AND UP0, UPT, UR5, 0x1a, UPT ;  /* 0x0000001a0500788c */ /* 0x000fc8000bf05270 */
[----:B------:R-:W-:Y:S02]  /*1c80*/  USEL UR6, URZ, 0x1, UP0 ;  /* 0x000000013f067887 */ /* 0x000fe40008000000 */
[----:B------:R-:W-:Y:S02]  /*1c90*/  USEL UR5, UR5, URZ, UP0 ;  /* 0x0000003f05057287 */ /* 0x000fe40008000000 */
[----:B------:R-:W-:-:S06]  /*1ca0*/  ULOP3.LUT UR6, UR38, UR6, URZ, 0x3c, !UPT ;  /* 0x0000000626067292 */ /* 0x000fcc000f8e3c3f */
[----:B------:R-:W-:-:S07]  /*1cb0*/  IMAD.U32 R6, RZ, RZ, UR6 ;  /* 0x00000006ff067e24 */ /* 0x000fce000f8e00ff */
.L_x_30:
[----:B------:R-:W-:Y:S05]  /*1cc0*/  @!P0 BRA `(.L_x_24) ;  /* 0x0000000000048947 */ /* 0x000fea0003800000 */
[----:B------:R-:W-:Y:S01]  /*1cd0*/  BPT.TRAP 0x1 ;  /* 0x000000040000795c */ /* 0x000fe20000300000 */
.L_x_24:
[----:B------:R-:W3:Y:S01]  /*1ce0*/  S2UR UR7, SR_CgaCtaId ;  /* 0x00000000000779c3 */ /* 0x000ee20000008800 */
[----:B------:R-:W-:Y:S01]  /*1cf0*/  UMOV UR6, 0x400 ;  /* 0x0000040000067882 */ /* 0x000fe20000000000 */
[----:B01----:R-:W-:Y:S01]  /*1d00*/  SHF.L.U32 R4, R6, 0x1f, RZ ;  /* 0x0000001f06047819 */ /* 0x003fe200000006ff */
[----:B---3--:R-:W-:-:S04]  /*1d10*/  ULEA UR7, UR7, UR6, 0x18 ;  /* 0x0000000607077291 */ /* 0x008fc8000f8ec03f */
[----:B------:R-:W-:-:S09]  /*1d20*/  ULEA UR6, UR5, UR7, 0x3 ;  /* 0x0000000705067291 */ /* 0x000fd2000f8e183f */
[----:B------:R0:W1:Y:S01]  /*1d30*/  SYNCS.PHASECHK.TRANS64.TRYWAIT P1, [UR6], R4 ;  /* 0x00000004ff0075a7 */ /* 0x0000620008020146 */
[----:B------:R-:W-:Y:S05]  /*1d40*/  @!P0 BRA `(.L_x_25) ;  /* 0x0000000000048947 */ /* 0x000fea0003800000 */
[----:B------:R-:W-:Y:S01]  /*1d50*/  BPT.TRAP 0x1 ;  /* 0x000000040000795c */ /* 0x000fe20000300000 */
.L_x_25:
[----:B-1----:R-:W-:Y:S05]  /*1d60*/  @P1 BRA `(.L_x_26) ;  /* 0x0000000000081947 */ /* 0x002fea0003800000 */
[----:B------:R-:W1:Y:S02]  /*1d70*/  SYNCS.PHASECHK.TRANS64.TRYWAIT P1, [UR6], R4 ;  /* 0x00000004ff0075a7 */ /* 0x000e640008020146 */
[----:B-1----:R-:W-:Y:S05]  /*1d80*/  @!P1 BRA `(.L_x_27) ;  /* 0x00000070009c9947 */ /* 0x002fea0003800000 */
.L_x_26:
[----:B------:R-:W-:Y:S01]  /*1d90*/  UIMAD UR8, UR5, 0x180, UR41 ;  /* 0x00000180050878a4 */ /* 0x000fe2000f8e0229 */
[----:B------:R-:W-:Y:S01]  /*1da0*/  WARPGROUP.ARRIVE ;  /* 0x00000000000079c5 */ /* 0x000fe20000000000 */
[----:B------:R-:W-:Y:S01]  /*1db0*/  UIMAD UR10, UR5, 0xa0, UR4 ;  /* 0x000000a0050a78a4 */ /* 0x000fe2000f8e0204 */
[----:B------:R-:W-:Y:S01]  /*1dc0*/  UMOV UR9, 0xc0000010 ;  /* 0xc000001000097882 */ /* 0x000fe20000000000 */
[----:B------:R-:W-:Y:S02]  /*1dd0*/  UMOV UR11, 0xc0000010 ;  /* 0xc0000010000b7882 */ /* 0x000fe40000000000 */
[----:B------:R-:W-:Y:S01]  /*1de0*/  UIADD3 UR14, UR10, 0x20, URZ ;  /* 0x000000200a0e7890 */ /* 0x000fe2000fffe03f */
[----:B------:R-:W-:Y:S01]  /*1df0*/  UMOV UR12, UR8 ;  /* 0x00000008000c7c82 */ /* 0x000fe20008000000 */
[----:B------:R-:W-:Y:S01]  /*1e00*/  UMOV UR13, UR9 ;  /* 0x00000009000d7c82 */ /* 0x000fe20008000000 */
[----:B------:R-:W-:Y:S02]  /*1e10*/  UMOV UR15, 0xc0000010 ;  /* 0xc0000010000f7882 */ /* 0x000fe40000000000 */
[----:B------:R-:W-:Y:S01]  /*1e20*/  IGMMA.64x16x32.S8.S8 R96, gdesc[UR8], R96, gsb0 ;  /* 0x00600000086079f1 */ /* 0x000fe20008041060 */
[----:B------:R-:W-:Y:S01]  /*1e30*/  UIADD3 UR18, UR10, 0x40, URZ ;  /* 0x000000400a127890 */ /* 0x000fe2000fffe03f */
        /* <DEDUP_REMOVED lines=14> */
[----:B------:R-:W-:Y:S03]  /*1f20*/  IGMMA.64x16x32.S8.S8 R80, gdesc[UR12], R80, gsb0 ;  /* 0x006000000c5079f1 */ /* 0x000fe60008041050 */
[----:B------:R-:W-:Y:S02]  /*1f30*/  WARPGROUP.DEPBAR.LE gsb0, 0x0 ;  /* 0x00008000000079c5 */ /* 0x000fe40000010000 */
[----:B------:R-:W-:-:S06]  /*1f40*/  WARPGROUP.ARRIVE ;  /* 0x00000000000079c5 */ /* 0x000fcc0000000000 */
[----:B------:R-:W-:Y:S03]  /*1f50*/  IGMMA.64x16x32.S8.S8 R64, gdesc[UR16], R64, gsb0 ;  /* 0x00600000104079f1 */ /* 0x000fe60008041040 */
[----:B------:R-:W-:Y:S02]  /*1f60*/  WARPGROUP.DEPBAR.LE gsb0, 0x0 ;  /* 0x00008000000079c5 */ /* 0x000fe40000010000 */
[----:B------:R-:W-:-:S06]  /*1f70*/  WARPGROUP.ARRIVE ;  /* 0x00000000000079c5 */ /* 0x000fcc0000000000 */
[----:B------:R-:W-:Y:S03]  /*1f80*/  IGMMA.64x16x32.S8.S8 R48, gdesc[UR20], R48, gsb0 ;  /* 0x00600000143079f1 */ /* 0x000fe60008041030 */
[----:B------:R-:W-:Y:S02]  /*1f90*/  WARPGROUP.DEPBAR.LE gsb0, 0x0 ;  /* 0x00008000000079c5 */ /* 0x000fe40000010000 */
[----:B------:R-:W-:-:S06]  /*1fa0*/  WARPGROUP.ARRIVE ;  /* 0x00000000000079c5 */ /* 0x000fcc0000000000 */
[----:B------:R-:W-:Y:S01]  /*1fb0*/  IGMMA.64x16x32.S8.S8 R32, gdesc[UR24], R32, gsb0 ;  /* 0x00600000182079f1 */ /* 0x000fe20008041020 */
        /* <DEDUP_REMOVED lines=26> */
[----:B------:R-:W-:Y:S05]  /*2160*/  @!P0 BRA `(.L_x_28) ;  /* 0x0000000000048947 */ /* 0x000fea0003800000 */
[----:B------:R-:W-:Y:S01]  /*2170*/  BPT.TRAP 0x1 ;  /* 0x000000040000795c */ /* 0x000fe20000300000 */
.L_x_28:
[----:B------:R-:W-:-:S13]  /*2180*/  ISETP.NE.AND P1, PT, R23, RZ, PT ;  /* 0x000000ff1700720c */ /* 0x000fda0003f25270 */
[----:B01----:R-:W-:-:S05]  /*2190*/  @P1 LEA R4, R3, UR7, 0x3 ;  /* 0x0000000703041c11 */ /* 0x003fca000f8e18ff */
[----:B------:R-:W-:-:S05]  /*21a0*/  @P1 VIADD R5, R4, 0xd0 ;  /* 0x000000d004051836 */ /* 0x000fca0000000000 */
[----:B------:R-:W-:-:S04]  /*21b0*/  @P1 PRMT R5, R22, 0x654, R5 ;  /* 0x0000065416051816 */ /* 0x000fc80000000005 */
[----:B------:R0:W-:Y:S01]  /*21c0*/  @P1 SYNCS.ARRIVE.TRANS64.RED.A1T0 RZ, [R5+URZ], RZ ;  /* 0x000000ff05ff19a7 */ /* 0x0001e2000810043f */
[----:B------:R-:W-:-:S13]  /*21d0*/  ISETP.GT.U32.AND P1, PT, R19, 0x1, PT ;  /* 0x000000011300780c */ /* 0x000fda0003f24070 */
[----:B0-----:R-:W-:Y:S05]  /*21e0*/  @P1 BRA `(.L_x_29) ;  /* 0x0000000000041947 */ /* 0x001fea0003800000 */
[----:B------:R-:W-:Y:S01]  /*21f0*/  BPT.TRAP 0x1 ;  /* 0x000000040000795c */ /* 0x000fe20000300000 */
.L_x_29:
[----:B------:R-:W-:Y:S01]  /*2200*/  UIADD3 UR5, UR5, 0x1, URZ ;  /* 0x0000000105057890 */ /* 0x000fe2000fffe03f */
[C---:B------:R-:W-:Y:S01]  /*2210*/  ISETP.GT.AND P2, PT, R0.reuse, 0x1, PT ;  /* 0x000000010000780c */ /* 0x040fe20003f44270 */
[----:B------:R-:W-:Y:S02]  /*2220*/  VIADD R3, R3, 0x1 ;  /* 0x0000000103037836 */ /* 0x000fe40000000000 */
[----:B------:R-:W-:Y:S01]  /*2230*/  UISETP.NE.AND UP0, UPT, UR5, 0x1a, UPT ;  /* 0x0000001a0500788c */ /* 0x000fe2000bf05270 */
[----:B------:R-:W-:Y:S02]  /*2240*/  VIADD R0, R0, 0xffffffff ;  /* 0xffffffff00007836 */ /* 0x000fe40000000000 */
[C---:B------:R-:W-:Y:S01]  /*2250*/  ISETP.NE.AND P1, PT, R3.reuse, 0x1a, PT ;  /* 0x0000001a0300780c */ /* 0x040fe20003f25270 */
[----:B------:R-:W-:Y:S02]  /*2260*/  USEL UR6, URZ, 0x1, UP0 ;  /* 0x000000013f067887 */ /* 0x000fe40008000000 */
[----:B------:R-:W-:Y:S01]  /*2270*/  USEL UR5, UR5, URZ, UP0 ;  /* 0x0000003f05057287 */ /* 0x000fe20008000000 */
[----:B------:R-:W-:-:S03]  /*2280*/  SEL R3, R3, RZ, P1 ;  /* 0x000000ff03037207 */ /* 0x000fc60000800000 */
[----:B------:R-:W-:Y:S01]  /*2290*/  LOP3.LUT R6, R6, UR6, RZ, 0x3c, !PT ;  /* 0x0000000606067c12 */ /* 0x000fe2000f8e3cff */
[----:B------:R-:W-:Y:S07]  /*22a0*/  @P2 BRA `(.L_x_30) ;  /* 0xfffffff800842947 */ /* 0x000fee000383ffff */
.L_x_23:
[----:B------:R-:W3:Y:S02]  /*22b0*/  LDC R0, c[0x0][0x28c] ;  /* 0x0000a300ff007b82 */ /* 0x000ee40000000800 */
[----:B---3--:R-:W-:-:S13]  /*22c0*/  ISETP.GE.AND P1, PT, R0, 0x1, PT ;  /* 0x000000010000780c */ /* 0x008fda0003f26270 */
[----:B------:R-:W-:Y:S05]  /*22d0*/  @!P1 BRA `(.L_x_31) ;  /* 0x00000000005c9947 */ /* 0x000fea0003800000 */
[----:B------:R-:W-:Y:S05]  /*22e0*/  @!P0 BRA `(.L_x_32) ;  /* 0x0000000000048947 */ /* 0x000fea0003800000 */
[----:B------:R-:W-:Y:S01]  /*22f0*/  BPT.TRAP 0x1 ;  /* 0x000000040000795c */ /* 0x000fe20000300000 */
.L_x_32:
[----:B------:R-:W-:Y:S01]  /*2300*/  ISETP.NE.AND P0, PT, R23, RZ, PT ;  /* 0x000000ff1700720c */ /* 0x000fe20003f05270 */
[----:B------:R-:W-:Y:S01]  /*2310*/  BSSY B0, `(.L_x_33) ;  /* 0x0000011000007945 */ /* 0x000fe20003800000 */
[----:B------:R-:W-:-:S11]  /*2320*/  ISETP.GT.U32.AND P1, PT, R19, 0x1, PT ;  /* 0x000000011300780c */ /* 0x000fd60003f24070 */
[----:B------:R-:W-:Y:S05]  /*2330*/  @!P0 BRA `(.L_x_34) ;  /* 0x0000000000388947 */ /* 0x000fea0003800000 */
[----:B------:R-:W3:Y:S01]  /*2340*/  S2UR UR7, SR_CgaCtaId ;  /* 0x00000000000779c3 */ /* 0x000ee20000008800 */
[----:B------:R-:W-:-:S04]  /*2350*/  UISETP.LT.AND UP0, UPT, UR40, 0x1, UPT ;  /* 0x000000012800788c */ /* 0x000fc8000bf01270 */
[----:B------:R-:W-:-:S04]  /*2360*/  USEL UR6, UR40, 0x1, UP0 ;  /* 0x0000000128067887 */ /* 0x000fc80008000000 */
[----:B------:R-:W-:-:S04]  /*2370*/  UIADD3 UR6, UR39, UR40, -UR6 ;  /* 0x0000002827067290 */ /* 0x000fc8000fffe806 */
[----:B------:R-:W-:-:S04]  /*2380*/  UIMAD.WIDE.U32 UR4, UR6, 0x4ec4ec4f, URZ ;  /* 0x4ec4ec4f060478a5 */ /* 0x000fc8000f8e003f */
[----:B------:R-:W-:-:S03]  /*2390*/  USHF.R.U32.HI UR4, URZ, 0x3, UR5 ;  /* 0x000000033f047899 */ /* 0x000fc60008011605 */
[----:B------:R-:W-:Y:S01]  /*23a0*/  UMOV UR5, 0x400 ;  /* 0x0000040000057882 */ /* 0x000fe20000000000 */
[----:B------:R-:W-:Y:S02]  /*23b0*/  UIMAD UR6, UR4, -0x1a, UR6 ;  /* 0xffffffe6040678a4 */ /* 0x000fe4000f8e0206 */
[----:B---3--:R-:W-:-:S04]  /*23c0*/  ULEA UR5, UR7, UR5, 0x18 ;  /* 0x0000000507057291 */ /* 0x008fc8000f8ec03f */
[----:B------:R-:W-:-:S04]  /*23d0*/  ULEA UR6, UR6, UR5, 0x3 ;  /* 0x0000000506067291 */ /* 0x000fc8000f8e183f */
[----:B------:R-:W-:-:S06]  /*23e0*/  UIADD3 UR6, UR6, 0xd0, URZ ;  /* 0x000000d006067890 */ /* 0x000fcc000fffe03f */
[----:B------:R-:W-:-:S05]  /*23f0*/  IMAD.U32 R3, RZ, RZ, UR6 ;  /* 0x00000006ff037e24 */ /* 0x000fca000f8e00ff */
[----:B------:R-:W-:-:S04]  /*2400*/  PRMT R0, R22, 0x654, R3 ;  /* 0x0000065416007816 */ /* 0x000fc80000000003 */
[----:B------:R3:W-:Y:S03]  /*2410*/  SYNCS.ARRIVE.TRANS64.RED.A1T0 RZ, [R0+URZ], RZ ;  /* 0x000000ff00ff79a7 */ /* 0x0007e6000810043f */
.L_x_34:
[----:B------:R-:W-:Y:S05]  /*2420*/  BSYNC B0 ;  /* 0x0000000000007941 */ /* 0x000fea0003800000 */
.L_x_33:
[----:B------:R-:W-:Y:S05]  /*2430*/  @P1 BRA `(.L_x_31) ;  /* 0x0000000000041947 */ /* 0x000fea0003800000 */
[----:B------:R-:W-:Y:S01]  /*2440*/  BPT.TRAP 0x1 ;  /* 0x000000040000795c */ /* 0x000fe20000300000 */
.L_x_31:
[----:B------:R-:W4:Y:S01]  /*2450*/  LDC R6, c[0x0][0x288] ;  /* 0x0000a200ff067b82 */ /* 0x000f220000000800 */
[--C-:B---3--:R-:W-:Y:S01]  /*2460*/  SHF.R.U32.HI R0, RZ, 0x2, R18.reuse ;  /* 0x00000002ff007819 */ /* 0x108fe20000011612 */
[----:B------:R-:W-:Y:S01]  /*2470*/  IMAD R109, R109, 0x50, RZ ;  /* 0x000000506d6d7824 */ /* 0x000fe200078e02ff */
[C---:B01----:R-:W-:Y:S01]  /*2480*/  LOP3.LUT R4, R18.reuse, 0x60, RZ, 0xc0, !PT ;  /* 0x0000006012047812 */ /* 0x043fe200078ec0ff */
[----:B------:R-:W-:Y:S01]  /*2490*/  UIADD3 UR39, UR40, UR39, URZ ;  /* 0x0000002728277290 */ /* 0x000fe2000fffe03f */
[----:B------:R-:W-:Y:S01]  /*24a0*/  SHF.R.U32.HI R5, RZ, 0x7, R18 ;  /* 0x00000007ff057819 */ /* 0x000fe20000011612 */
[----:B------:R-:W-:Y:S01]  /*24b0*/  IMAD.SHL.U32 R12, R18, 0x2, RZ ;  /* 0x00000002120c7824 */ /* 0x000fe200078e00ff */
[----:B------:R-:W-:Y:S01]  /*24c0*/  LOP3.LUT R3, R0, 0x7, RZ, 0xc0, !PT ;  /* 0x0000000700037812 */ /* 0x000fe200078ec0ff */
[----:B------:R-:W-:Y:S01]  /*24d0*/  UISETP.GT.U32.AND UP0, UPT, UR39, 0x19, UPT ;  /* 0x000000192700788c */ /* 0x000fe2000bf04070 */
[----:B------:R-:W-:Y:S01]  /*24e0*/  SHF.R.U32.HI R4, RZ, 0x1, R4 ;  /* 0x00000001ff047819 */ /* 0x000fe20000011604 */
[----:B------:R-:W-:Y:S01]  /*24f0*/  ULDC UR7, c[0x0][0x284] ;  /* 0x0000a10000077ab9 */ /* 0x000fe20000000800 */
[----:B------:R-:W-:Y:S01]  /*2500*/  LOP3.LUT R0, R5, 0x1, RZ, 0xc0, !PT ;  /* 0x0000000105007812 */ /* 0x000fe200078ec0ff */
[----:B------:R-:W-:Y:S01]  /*2510*/  UISETP.LT.U32.AND UP0, UPT, UR40, 0x1a, UP0 ;  /* 0x0000001a2800788c */ /* 0x000fe20008701070 */
[----:B------:R-:W-:Y:S01]  /*2520*/  IADD3 R5, RZ, -R4, -R3 ;  /* 0x80000004ff057210 */ /* 0x000fe20007ffe803 */
[----:B------:R-:W-:Y:S01]  /*2530*/  UISETP.GE.U32.AND UP1, UPT, UR40, 0x1a, UPT ;  /* 0x0000001a2800788c */ /* 0x000fe2000bf26070 */
[----:B------:R-:W-:Y:S01]  /*2540*/  SHF.R.S32.HI R14, RZ, 0x1f, R104 ;  /* 0x0000001fff0e7819 */ /* 0x000fe20000011468 */
[C---:B------:R-:W-:Y:S01]  /*2550*/  IMAD.SHL.U32 R8, R0.reuse, 0x40, RZ ;  /* 0x0000004000087824 */ /* 0x040fe200078e00ff */
[C---:B------:R-:W-:Y:S01]  /*2560*/  LOP3.LUT R12, R109.reuse, 0x6, R12, 0xf8, !PT ;  /* 0x000000066d0c7812 */ /* 0x040fe200078ef80c */
[----:B------:R-:W-:Y:S01]  /*2570*/  IMAD R5, R0, -0x40, R5 ;  /* 0xffffffc000057824 */ /* 0x000fe200078e0205 */
[----:B------:R-:W-:Y:S01]  /*2580*/  LOP3.LUT R0, R18, 0x3, RZ, 0xc0, !PT ;  /* 0x0000000312007812 */ /* 0x000fe200078ec0ff */
[----:B------:R-:W-:Y:S01]  /*2590*/  ULDC.64 UR8, c[0x0][0x5d0] ;  /* 0x0001740000087ab9 */ /* 0x000fe20000000a00 */
[----:B------:R-:W-:Y:S01]  /*25a0*/  LOP3.LUT R3, R8, 0x40, R3, 0xe2, !PT ;  /* 0x0000004008037812 */ /* 0x000fe200078ee203 */
[----:B------:R-:W-:Y:S01]  /*25b0*/  UIMAD.WIDE.U32 UR4, UR39, 0x4ec4ec4f, URZ ;  /* 0x4ec4ec4f270478a5 */ /* 0x000fe2000f8e003f */
[----:B------:R-:W-:Y:S01]  /*25c0*/  SHF.R.S32.HI R13, RZ, 0x1f, R12 ;  /* 0x0000001fff0d7819 */ /* 0x000fe2000001140c */
[----:B----4-:R-:W-:Y:S01]  /*25d0*/  IMAD R8, R0, -0x2, R6 ;  /* 0xfffffffe00087824 */ /* 0x010fe200078e0206 */
[----:B------:R-:W-:Y:S01]  /*25e0*/  ISETP.GE.AND P0, PT, R109, R6, PT ;  /* 0x000000066d00720c */ /* 0x000fe20003f06270 */
[----:B------:R-:W-:Y:S01]  /*25f0*/  IMAD R0, R108, 0xc0, RZ ;  /* 0x000000c06c007824 */ /* 0x000fe200078e02ff */
[----:B------:R-:W-:Y:S01]  /*2600*/  USEL UR6, URZ, 0x1, !UP0 ;  /* 0x000000013f067887 */ /* 0x000fe2000c000000 */
[----:B------:R-:W-:Y:S01]  /*2610*/  LOP3.LUT R4, R3, R4, RZ, 0xfc, !PT ;  /* 0x0000000403047212 */ /* 0x000fe200078efcff */
[----:B------:R-:W-:Y:S01]  /*2620*/  IMAD R3, R14, UR8, RZ ;  /* 0x000000080e037c24 */ /* 0x000fe2000f8e02ff */
[----:B------:R-:W-:Y:S01]  /*2630*/  USHF.R.U32.HI UR4, URZ, 0x3, UR5 ;  /* 0x000000033f047899 */ /* 0x000fe20008011605 */
[----:B------:R-:W-:Y:S01]  /*2640*/  ISETP.GE.OR P0, PT, R0, UR7, P0 ;  /* 0x0000000700007c0c */ /* 0x000fe20008706670 */
[----:B------:R-:W-:Y:S01]  /*2650*/  ULOP3.LUT UR38, UR38, UR6, URZ, 0x3c, !UPT ;  /* 0x0000000626267292 */ /* 0x000fe2000f8e3c3f */
[----:B------:R-:W-:Y:S01]  /*2660*/  IMAD R3, R104, UR9, R3 ;  /* 0x0000000968037c24 */ /* 0x000fe2000f8e0203 */
[----:B------:R-:W-:Y:S01]  /*2670*/  IADD3 R114, -R0, UR7, R5 ;  /* 0x0000000700727c10 */ /* 0x000fe2000fffe105 */
[----:B------:R-:W-:Y:S01]  /*2680*/  IMAD.WIDE.U32 R6, R104, UR8, R12 ;  /* 0x0000000868067c25 */ /* 0x000fe2000f8e000c */
[----:B------:R-:W-:-:S02]  /*2690*/  UIMAD UR39, UR4, -0x1a, UR39 ;  /* 0xffffffe6042778a4 */ /* 0x000fc4000f8e0227 */
[----:B------:R-:W-:Y:S01]  /*26a0*/  @UP1 ULOP3.LUT UR38, UR38, 0x1, UR4, 0x78, !UPT ;  /* 0x0000000126261892 */ /* 0x000fe2000f8e7804 */
[----:B------:R-:W-:Y:S02]  /*26b0*/  IMAD.MOV.U32 R5, RZ, RZ, RZ ;  /* 0x000000ffff057224 */ /* 0x000fe400078e00ff */
[----:B------:R-:W-:Y:S02]  /*26c0*/  IMAD.IADD R7, R7, 0x1, R3 ;  /* 0x0000000107077824 */ /* 0x000fe400078e0203 */
[----:B------:R-:W-:-:S04]  /*26d0*/  IMAD.WIDE R20, R108, 0xc0, R4 ;  /* 0x000000c06c147825 */ /* 0x000fc800078e0204 */
[----:B------:R-:W-:Y:S02]  /*26e0*/  IMAD.IADD R3, R8, 0x1, -R109 ;  /* 0x0000000108037824 */ /* 0x000fe400078e0a6d */
[----:B------:R-:W-:Y:S01]  /*26f0*/  IMAD.MOV.U32 R0, RZ, RZ, -0x1 ;  /* 0xffffffffff007424 */ /* 0x000fe200078e00ff */
[----:B------:R-:W-:Y:S06]  /*2700*/  @P0 BRA `(.L_x_35) ;  /* 0x0000003c00f80947 */ /* 0x000fec0003800000 */
[----:B------:R-:W0:Y:S01]  /*2710*/  LDC.64 R10, c[0x0][0x5c8] ;  /* 0x00017200ff0a7b82 */ /* 0x000e220000000a00 */
[----:B------:R-:W-:Y:S01]  /*2720*/  ULDC.64 UR4, c[0x0][0x5c0] ;  /* 0x0001700000047ab9 */ /* 0x000fe20000000a00 */
[----:B------:R-:W-:Y:S01]  /*2730*/  BSSY B0, `(.L_x_35) ;  /* 0x00003fb000007945 */ /* 0x000fe20003800000 */
[-C--:B0-----:R-:W-:Y:S01]  /*2740*/  IMAD R4, R21, R10.reuse, RZ ;  /* 0x0000000a15047224 */ /* 0x081fe200078e02ff */
[----:B------:R-:W-:Y:S01]  /*2750*/  SHF.L.U64.HI R15, R10, 0x3, R11 ;  /* 0x000000030a0f7819 */ /* 0x000fe2000001020b */
[----:B------:R-:W-:-:S04]  /*2760*/  IMAD.WIDE.U32 R6, R20, R10, R6 ;  /* 0x0000000a14067225 */ /* 0x000fc800078e0006 */
[----:B------:R-:W-:Y:S01]  /*2770*/  IMAD R5, R20, R11, R4 ;  /* 0x0000000b14057224 */ /* 0x000fe200078e0204 */
[----:B------:R-:W-:Y:S01]  /*2780*/  IADD3 R4, P0, R6, UR4, RZ ;  /* 0x0000000406047c10 */ /* 0x000fe2000ff1e0ff */
[----:B------:R-:W-:Y:S02]  /*2790*/  IMAD.SHL.U32 R9, R10, 0x8, RZ ;  /* 0x000000080a097824 */ /* 0x000fe400078e00ff */
[----:B------:R-:W-:Y:S02]  /*27a0*/  IMAD.IADD R5, R7, 0x1, R5 ;  /* 0x0000000107057824 */ /* 0x000fe400078e0205 */
[----:B------:R-:W-:Y:S01]  /*27b0*/  IMAD R109, R11, 0x78, RZ ;  /* 0x000000780b6d7824 */ /* 0x000fe200078e02ff */
[----:B------:R-:W-:Y:S02]  /*27c0*/  IADD3 R6, P1, R9, R4, RZ ;  /* 0x0000000409067210 */ /* 0x000fe40007f3e0ff */
[----:B------:R-:W-:Y:S02]  /*27d0*/  IADD3.X R5, R5, UR5, RZ, P0, !PT ;  /* 0x0000000505057c10 */ /* 0x000fe400087fe4ff */
[----:B-----5:R-:W-:-:S03]  /*27e0*/  ISETP.NE.AND P0, PT, R106, RZ, PT ;  /* 0x000000ff6a00720c */ /* 0x020fc60003f05270 */
[----:B------:R-:W-:Y:S02]  /*27f0*/  IMAD.X R7, R15, 0x1, R5, P1 ;  /* 0x000000010f077824 */ /* 0x000fe400008e0605 */
[----:B------:R-:W-:-:S04]  /*2800*/  IMAD.WIDE.U32 R10, R10, 0x78, R6 ;  /* 0x000000780a0a7825 */ /* 0x000fc800078e0006 */
[----:B------:R-:W-:Y:S01]  /*2810*/  IMAD.IADD R11, R11, 0x1, R109 ;  /* 0x000000010b0b7824 */ /* 0x000fe200078e026d */
[----:B------:R-:W-:-:S05]  /*2820*/  IADD3 R8, P1, R9, R10, RZ ;  /* 0x0000000a09087210 */ /* 0x000fca0007f3e0ff */
[----:B------:R-:W-:Y:S01]  /*2830*/  IMAD.X R9, R15, 0x1, R11, P1 ;  /* 0x000000010f097824 */ /* 0x000fe200008e060b */
[----:B------:R-:W-:Y:S07]  /*2840*/  @!P0 BRA `(.L_x_36) ;  /* 0x0000002c00d48947 */ /* 0x000fee0003800000 */
[----:B------:R-:W0:Y:S01]  /*2850*/  LDC.64 R118, c[0x0][0x5b0] ;  /* 0x00016c00ff767b82 */ /* 0x000e220000000a00 */
[----:B------:R-:W-:Y:S01]  /*2860*/  ULDC.64 UR4, c[0x0][0x5b8] ;  /* 0x00016e0000047ab9 */ /* 0x000fe20000000a00 */
[----:B------:R-:W-:Y:S01]  /*2870*/  ISETP.GE.AND P3, PT, R114, 0x1, PT ;  /* 0x000000017200780c */ /* 0x000fe20003f66270 */
[----:B------:R-:W-:Y:S01]  /*2880*/  IMAD R15, R14, UR4, RZ ;  /* 0x000000040e0f7c24 */ /* 0x000fe2000f8e02ff */
[----:B------:R-:W-:Y:S01]  /*2890*/  BSSY B1, `(.L_x_37) ;  /* 0x000000e000017945 */ /* 0x000fe20003800000 */
[C---:B------:R-:W-:Y:S01]  /*28a0*/  IMAD.WIDE.U32 R112, R104.reuse, UR4, R12 ;  /* 0x0000000468707c25 */ /* 0x040fe2000f8e000c */
[----:B------:R-:W-:Y:S02]  /*28b0*/  ISETP.LT.OR P1, PT, R3, 0x1, !P3 ;  /* 0x000000010300780c */ /* 0x000fe40005f21670 */
[----:B------:R-:W1:Y:S01]  /*28c0*/  LDC.64 R120, c[0x0][0x5a8] ;  /* 0x00016a00ff787b82 */ /* 0x000e620000000a00 */
[----:B------:R-:W-:Y:S02]  /*28d0*/  IMAD R15, R104, UR5, R15 ;  /* 0x00000005680f7c24 */ /* 0x000fe4000f8e020f */
[----:B------:R-:W-:-:S02]  /*28e0*/  IMAD.MOV.U32 R108, RZ, RZ, R112 ;  /* 0x000000ffff6c7224 */ /* 0x000fc400078e0070 */
[----:B------:R-:W-:Y:S02]  /*28f0*/  IMAD.IADD R109, R113, 0x1, R15 ;  /* 0x00000001716d7824 */ /* 0x000fe400078e020f */
[-C--:B0-----:R-:W-:Y:S02]  /*2900*/  IMAD R14, R21, R118.reuse, RZ ;  /* 0x00000076150e7224 */ /* 0x081fe400078e02ff */
[----:B------:R-:W-:-:S04]  /*2910*/  IMAD.WIDE.U32 R12, R20, R118, R108 ;  /* 0x00000076140c7225 */ /* 0x000fc800078e006c */
[----:B------:R-:W-:Y:S01]  /*2920*/  IMAD R117, R20, R119, R14 ;  /* 0x0000007714757224 */ /* 0x000fe200078e020e */
[----:B-1----:R-:W-:-:S04]  /*2930*/  IADD3 R12, P0, R12, R120, RZ ;  /* 0x000000780c0c7210 */ /* 0x002fc80007f1e0ff */
[----:B------:R-:W-:Y:S01]  /*2940*/  IADD3.X R13, R121, R13, R117, P0, !PT ;  /* 0x0000000d790d7210 */ /* 0x000fe200007fe475 */
[----:B------:R-:W-:Y:S08]  /*2950*/  @P1 BRA `(.L_x_38) ;  /* 0x0000000000041947 */ /* 0x000ff00003800000 */
[----:B--2---:R0:W5:Y:S02]  /*2960*/  LDG.E.U8 R107, desc[UR36][R12.64] ;  /* 0x000000240c6b7981 */ /* 0x004164000c1e1100 */
.L_x_38:
[----:B------:R-:W-:Y:S05]  /*2970*/  BSYNC B1 ;  /* 0x0000000000017941 */ /* 0x000fea0003800000 */
.L_x_37:
[----:B-----5:R-:W-:Y:S01]  /*2980*/  LOP3.LUT R14, R107, 0xffff, RZ, 0xc0, !PT ;  /* 0x0000ffff6b0e7812 */ /* 0x020fe200078ec0ff */
[----:B------:R-:W-:Y:S01]  /*2990*/  IMAD.SHL.U32 R110, R118, 0x8, RZ ;  /* 0x00000008766e7824 */ /* 0x000fe200078e00ff */
[----:B------:R-:W-:Y:S01]  /*29a0*/  ISETP.LT.OR P4, PT, R3, 0x2, !P3 ;  /* 0x000000020300780c */ /* 0x000fe20005f81670 */
[----:B------:R-:W-:Y:S01]  /*29b0*/  BSSY B1, `(.L_x_39) ;  /* 0x000000b000017945 */ /* 0x000fe20003800000 */
[----:B------:R-:W-:Y:S02]  /*29c0*/  PRMT R15, R14, 0x8880, RZ ;  /* 0x000088800e0f7816 */ /* 0x000fe400000000ff */
[----:B------:R-:W-:-:S03]  /*29d0*/  SHF.L.U64.HI R111, R118, 0x3, R119 ;  /* 0x00000003766f7819 */ /* 0x000fc60000010277 */
[----:B------:R-:W-:Y:S02]  /*29e0*/  IMAD R104, R15, R106, RZ ;  /* 0x0000006a0f687224 */ /* 0x000fe400078e02ff */
[----:B------:R-:W-:-:S04]  /*29f0*/  IMAD.WIDE.U32 R14, R20, R118, R110 ;  /* 0x00000076140e7225 */ /* 0x000fc800078e006e */
[----:B------:R-:W-:-:S05]  /*2a00*/  @!P1 IMAD R115, R96, R105, R104 ;  /* 0x0000006960739224 */ /* 0x000fca00078e0268 */
[----:B------:R1:W-:Y:S01]  /*2a10*/  @!P1 STG.E.U8 desc[UR36][R4.64], R115 ;  /* 0x0000007304009986 */ /* 0x0003e2000c101124 */
[----:B------:R-:W-:Y:S05]  /*2a20*/  @P4 BRA `(.L_x_40) ;  /* 0x00000000000c4947 */ /* 0x000fea0003800000 */
[----:B--2---:R-:W1:Y:S02]  /*2a30*/  LDG.E.U8 R107, desc[UR36][R12.64+0x1] ;  /* 0x000001240c6b7981 */ /* 0x004e64000c1e1100 */
[----:B-1----:R-:W-:-:S05]  /*2a40*/  PRMT R115, R107, 0x8880, RZ ;  /* 0x000088806b737816 */ /* 0x002fca00000000ff */
[----:B------:R-:W-:-:S07]  /*2a50*/  IMAD R104, R115, R106, RZ ;  /* 0x0000006a73687224 */ /* 0x000fce00078e02ff */
.L_x_40:
[----:B------:R-:W-:Y:S05]  /*2a60*/  BSYNC B1 ;  /* 0x0000000000017941 */ /* 0x000fea0003800000 */
.L_x_39:
[----:B------:R-:W-:Y:S01]  /*2a70*/  @!P4 IMAD R97, R97, R105, R104 ;  /* 0x000000696161c224 */ /* 0x000fe200078e0268 */
[----:B------:R-:W-:Y:S01]  /*2a80*/  ISETP.GE.AND P0, PT, R114, 0x9, PT ;  /* 0x000000097200780c */ /* 0x000fe20003f06270 */
[----:B------:R-:W-:Y:S01]  /*2a90*/  IMAD.IADD R15, R117, 0x1, R15 ;  /* 0x00000001750f7824 */ /* 0x000fe200078e020f */
[----:B------:R-:W-:Y:S01]  /*2aa0*/  IADD3 R14, P1, P2, R112, R120, R14 ;  /* 0x00000078700e7210 */ /* 0x000fe20007a3e00e */
[----:B------:R-:W-:Y:S01]  /*2ab0*/  BSSY B1, `(.L_x_41) ;  /* 0x000000b000017945 */ /* 0x000fe20003800000 */
[----:B------:R3:W-:Y:S01]  /*2ac0*/  @!P4 STG.E.U8 desc[UR36][R4.64+0x1], R97 ;  /* 0x000001610400c986 */ /* 0x0007e2000c101124 */
[----:B------:R-:W-:Y:S02]  /*2ad0*/  ISETP.LT.OR P4, PT, R3, 0x1, !P0 ;  /* 0x000000010300780c */ /* 0x000fe40004781670 */
[----:B------:R-:W-:Y:S02]  /*2ae0*/  IADD3.X R15, R109, R121, R15, P1, P2 ;  /* 0x000000796d0f7210 */ /* 0x000fe40000fe440f */
[----:B-1----:R-:W-:-:S02]  /*2af0*/  IADD3 R115, P5, R20, 0x80, RZ ;  /* 0x0000008014737810 */ /* 0x002fc40007fbe0ff */
[C---:B------:R-:W-:Y:S02]  /*2b00*/  ISETP.LT.OR P1, PT, R3.reuse, 0x2, !P0 ;  /* 0x000000020300780c */ /* 0x040fe40004721670 */
[----:B------:R-:W-:-:S05]  /*2b10*/  ISETP.LT.OR P2, PT, R3, 0x9, !P3 ;  /* 0x000000090300780c */ /* 0x000fca0005f41670 */
[----:B---3--:R-:W-:Y:S08]  /*2b20*/  @P4 BRA `(.L_x_42) ;  /* 0x00000000000c4947 */ /* 0x008ff00003800000 */
[----:B--2---:R-:W2:Y:S02]  /*2b30*/  LDG.E.U8 R107, desc[UR36][R14.64] ;  /* 0x000000240e6b7981 */ /* 0x004ea4000c1e1100 */
[----:B--2---:R-:W-:-:S05]  /*2b40*/  PRMT R97, R107, 0x8880, RZ ;  /* 0x000088806b617816 */ /* 0x004fca00000000ff */
[----:B------:R-:W-:-:S07]  /*2b50*/  IMAD R104, R97, R106, RZ ;  /* 0x0000006a61687224 */ /* 0x000fce00078e02ff */
.L_x_42:
[----:B------:R-:W-:Y:S05]  /*2b60*/  BSYNC B1 ;  /* 0x0000000000017941 */ /* 0x000fea0003800000 */
.L_x_41:
[----:B------:R-:W-:Y:S01]  /*2b70*/  @!P4 IMAD R97, R98, R105, R104 ;  /* 0x000000696261c224 */ /* 0x000fe200078e0268 */
[----:B------:R-:W-:Y:S04]  /*2b80*/  BSSY B1, `(.L_x_43) ;  /* 0x0000006000017945 */ /* 0x000fe80003800000 */
[----:B------:R1:W-:Y:S01]  /*2b90*/  @!P4 STG.E.U8 desc[UR36][R6.64], R97 ;  /* 0x000000610600c986 */ /* 0x0003e2000c101124 */
[----:B------:R-:W-:Y:S05]  /*2ba0*/  @P1 BRA `(.L_x_44) ;  /* 0x00000000000c1947 */ /* 0x000fea0003800000 */
[----:B--2---:R-:W1:Y:S02]  /*2bb0*/  LDG.E.U8 R107, desc[UR36][R14.64+0x1] ;  /* 0x000001240e6b7981 */ /* 0x004e64000c1e1100 */
[----:B-1----:R-:W-:-:S05]  /*2bc0*/  PRMT R97, R107, 0x8880, RZ ;  /* 0x000088806b617816 */ /* 0x002fca00000000ff */
[----:B------:R-:W-:-:S07]  /*2bd0*/  IMAD R104, R97, R106, RZ ;  /* 0x0000006a61687224 */ /* 0x000fce00078e02ff */
.L_x_44:
[----:B------:R-:W-:Y:S05]  /*2be0*/  BSYNC B1 ;  /* 0x0000000000017941 */ /* 0x000fea0003800000 */
.L_x_43:
[----:B------:R-:W-:Y:S01]  /*2bf0*/  @!P1 IMAD R99, R99, R105, R104 ;  /* 0x0000006963639224 */ /* 0x000fe200078e0268 */
[----:B------:R-:W-:Y:S04]  /*2c00*/  BSSY B1, `(.L_x_45) ;  /* 0x0000006000017945 */ /* 0x000fe80003800000 */
[----:B------:R3:W-:Y:S01]  /*2c10*/  @!P1 STG.E.U8 desc[UR36][R6.64+0x1], R99 ;  /* 0x0000016306009986 */ /* 0x0007e2000c101124 */
[----:B------:R-:W-:Y:S05]  /*2c20*/  @P2 BRA `(.L_x_46) ;  /* 0x00000000000c2947 */ /* 0x000fea0003800000 */
[----:B--2---:R-:W1:Y:S02]  /*2c30*/  LDG.E.U8 R107, desc[UR36][R12.64+0x8] ;  /* 0x000008240c6b7981 */ /* 0x004e64000c1e1100 */
[----:B-1----:R-:W-:-:S05]  /*2c40*/  PRMT R97, R107, 0x8880, RZ ;  /* 0x000088806b617816 */ /* 0x002fca00000000ff */
[----:B------:R-:W-:-:S07]  /*2c50*/  IMAD R104, R97, R106, RZ ;  /* 0x0000006a61687224 */ /* 0x000fce00078e02ff */
.L_x_46:
[----:B------:R-:W-:Y:S05]  /*2c60*/  BSYNC B1 ;  /* 0x0000000000017941 */ /* 0x000fea0003800000 */
.L_x_45:
[----:B------:R-:W-:Y:S01]  /*2c70*/  ISETP.LT.OR P1, PT, R3, 0xa, !P3 ;  /* 0x0000000a0300780c */ /* 0x000fe20005f21670 */
[----:B---3--:R-:W-:Y:S01]  /*2c80*/  @!P2 IMAD R99, R100, R105, R104 ;  /* 0x000000696463a224 */ /* 0x008fe200078e0268 */
[----:B------:R-:W-:Y:S01]  /*2c90*/  BSSY B1, `(.L_x_47) ;  /* 0x000000b000017945 */ /* 0x000fe20003800000 */
[----:B-1----:R-:W-:-:S03]  /*2ca0*/  IMAD.WIDE.U32 R96, R115, R118, R108 ;  /* 0x0000007673607225 */ /* 0x002fc600078e006c */
[----:B------:R1:W-:Y:S01]  /*2cb0*/  @!P2 STG.E.U8 desc[UR36][R4.64+0x8], R99 ;  /* 0x000008630400a986 */ /* 0x0003e2000c101124 */
[----:B------:R-:W-:Y:S01]  /*2cc0*/  IMAD.X R21, RZ, RZ, R21, P5 ;  /* 0x000000ffff157224 */ /* 0x000fe200028e0615 */
[C---:B------:R-:W-:Y:S02]  /*2cd0*/  ISETP.LT.OR P5, PT, R3.reuse, 0x9, !P0 ;  /* 0x000000090300780c */ /* 0x040fe400047a1670 */
[----:B------:R-:W-:Y:S02]  /*2ce0*/  ISETP.LT.OR P2, PT, R3, 0xa, !P0 ;  /* 0x0000000a0300780c */ /* 0x000fe40004741670 */
[----:B------:R-:W-:Y:S01]  /*2cf0*/  IADD3 R20, P4, R96, R120, RZ ;  /* 0x0000007860147210 */ /* 0x000fe20007f9e0ff */
[----:B------:R-:W-:-:S12]  /*2d00*/  @P1 BRA `(.L_x_48) ;  /* 0x00000000000c1947 */ /* 0x000fd80003800000 */
[----:B--2---:R-:W1:Y:S02]  /*2d10*/  LDG.E.U8 R107, desc[UR36][R12.64+0x9] ;  /* 0x000009240c6b7981 */ /* 0x004e64000c1e1100 */
[----:B-1----:R-:W-:-:S05]  /*2d20*/  PRMT R99, R107, 0x8880, RZ ;  /* 0x000088806b637816 */ /* 0x002fca00000000ff */
[----:B------:R-:W-:-:S07]  /*2d30*/  IMAD R104, R99, R106, RZ ;  /* 0x0000006a63687224 */ /* 0x000fce00078e02ff */
.L_x_48:
[----:B------:R-:W-:Y:S05]  /*2d40*/  BSYNC B1 ;  /* 0x0000000000017941 */ /* 0x000fea0003800000 */
.L_x_47:
[----:B------:R-:W-:Y:S01]  /*2d50*/  @!P1 IMAD R101, R101, R105, R104 ;  /* 0x0000006965659224 */ /* 0x000fe200078e0268 */
[----:B------:R-:W-:Y:S01]  /*2d60*/  BSSY B1, `(.L_x_49) ;  /* 0x0000007000017945 */ /* 0x000fe20003800000 */
[----:B------:R-:W-:-:S03]  /*2d70*/  IMAD R98, R21, R118, RZ ;  /* 0x0000007615627224 */ /* 0x000fc600078e02ff */
[----:B------:R3:W-:Y:S01]  /*2d80*/  @!P1 STG.E.U8 desc[UR36][R4.64+0x9], R101 ;  /* 0x0000096504009986 */ /* 0x0007e2000c101124 */
[----:B------:R-:W-:Y:S05]  /*2d90*/  @P5 BRA `(.L_x_50) ;  /* 0x00000000000c5947 */ /* 0x000fea0003800000 */
[----:B--2---:R-:W1:Y:S02]  /*2da0*/  LDG.E.U8 R107, desc[UR36][R14.64+0x8] ;  /* 0x000008240e6b7981 */ /* 0x004e64000c1e1100 */
[----:B-1----:R-:W-:-:S05]  /*2db0*/  PRMT R99, R107, 0x8880, RZ ;  /* 0x000088806b637816 */ /* 0x002fca00000000ff */
[----:B------:R-:W-:-:S07]  /*2dc0*/  IMAD R104, R99, R106, RZ ;  /* 0x0000006a63687224 */ /* 0x000fce00078e02ff */
.L_x_50:
[----:B------:R-:W-:Y:S05]  /*2dd0*/  BSYNC B1 ;  /* 0x0000000000017941 */ /* 0x000fea0003800000 */
.L_x_49:
[----:B-1----:R-:W-:Y:S01]  /*2de0*/  @!P5 IMAD R99, R102, R105, R104 ;  /* 0x000000696663d224 */ /* 0x002fe200078e0268 */
[----:B------:R-:W-:Y:S01]  /*2df0*/  BSSY B1, `(.L_x_51) ;  /* 0x0000007000017945 */ /* 0x000fe20003800000 */
[----:B---3--:R-:W-:-:S03]  /*2e00*/  IMAD R101, R115, R119, R98 ;  /* 0x0000007773657224 */ /* 0x008fc600078e0262 */
[----:B------:R1:W-:Y:S01]  /*2e10*/  @!P5 STG.E.U8 desc[UR36][R6.64+0x8], R99 ;  /* 0x000008630600d986 */ /* 0x0003e2000c101124 */
[----:B------:R-:W-:Y:S05]  /*2e20*/  @P2 BRA `(.L_x_52) ;  /* 0x00000000000c2947 */ /* 0x000fea0003800000 */
[----:B--2---:R-:W1:Y:S02]  /*2e30*/  LDG.E.U8 R107, desc[UR36][R14.64+0x9] ;  /* 0x000009240e6b7981 */ /* 0x004e64000c1e1100 */
[----:B-1----:R-:W-:-:S05]  /*2e40*/  PRMT R99, R107, 0x8880, RZ ;  /* 0x000088806b637816 */ /* 0x002fca00000000ff */
[----:B------:R-:W-:-:S07]  /*2e50*/  IMAD R104, R99, R106, RZ ;  /* 0x0000006a63687224 */ /* 0x000fce00078e02ff */
.L_x_52:
[----:B------:R-:W-:Y:S05]  /*2e60*/  BSYNC B1 ;  /* 0x0000000000017941 */ /* 0x000fea0003800000 */
.L_x_51:
[----:B------:R-:W-:Y:S01]  /*2e70*/  ISETP.GE.AND P1, PT, R114, 0x81, PT ;  /* 0x000000817200780c */ /* 0x000fe20003f26270 */
[----:B------:R-:W-:Y:S01]  /*2e80*/  @!P2 IMAD R103, R103, R105, R104 ;  /* 0x000000696767a224 */ /* 0x000fe200078e0268 */
[----:B------:R-:W-:Y:S01]  /*2e90*/  IADD3.X R21, R121, R97, R101, P4, !PT ;  /* 0x0000006179157210 */ /* 0x000fe200027fe465 */
[----:B------:R-:W-:Y:S01]  /*2ea0*/  IMAD.WIDE.U32 R110, R115, R118, R110 ;  /* 0x00000076736e7225 */ /* 0x000fe200078e006e */
[----:B------:R-:W-:Y:S01]  /*2eb0*/  ISETP.LT.OR P4, PT, R3, 0x1, !P1 ;  /* 0x000000010300780c */ /* 0x000fe20004f81670 */
[----:B------:R-:W-:Y:S01]  /*2ec0*/  BSSY B1, `(.L_x_53) ;  /* 0x0000008000017945 */ /* 0x000fe20003800000 */
[----:B------:R3:W-:Y:S01]  /*2ed0*/  @!P2 STG.E.U8 desc[UR36][R6.64+0x9], R103 ;  /* 0x000009670600a986 */ /* 0x0007e2000c101124 */
[----:B------:R-:W-:Y:S01]  /*2ee0*/  IADD3 R96, P2, P5, R112, R120, R110 ;  /* 0x0000007870607210 */ /* 0x000fe20007d5e06e */
[----:B------:R-:W-:-:S09]  /*2ef0*/  IMAD.IADD R110, R101, 0x1, R111 ;  /* 0x00000001656e7824 */ /* 0x000fd200078e026f */
[----:B------:R-:W-:Y:S05]  /*2f00*/  @P4 BRA `(.L_x_54) ;  /* 0x00000000000c4947 */ /* 0x000fea0003800000 */
[----:B--2---:R-:W1:Y:S02]  /*2f10*/  LDG.E.U8 R107, desc[UR36][R20.64] ;  /* 0x00000024146b7981 */ /* 0x004e64000c1e1100 */
[----:B-1----:R-:W-:-:S05]  /*2f20*/  PRMT R99, R107, 0x8880, RZ ;  /* 0x000088806b637816 */ /* 0x002fca00000000ff */
[----:B------:R-:W-:-:S07]  /*2f30*/  IMAD R104, R99, R106, RZ ;  /* 0x0000006a63687224 */ /* 0x000fce00078e02ff */
.L_x_54:
[----:B------:R-:W-:Y:S05]  /*2f40*/  BSYNC B1 ;  /* 0x0000000000017941 */ /* 0x000fea0003800000 */
.L_x_53:
[----:B-1----:R-:W-:Y:S01]  /*2f50*/  @!P4 IMAD R99, R88, R105, R104 ;  /* 0x000000695863c224 */ /* 0x002fe200078e0268 */
[----:B------:R-:W-:Y:S01]  /*2f60*/  IADD3.X R97, R109, R121, R110, P2, P5 ;  /* 0x000000796d617210 */ /* 0x000fe200017ea46e */
[----:B------:R-:W-:Y:S01]  /*2f70*/  BSSY B1, `(.L_x_55) ;  /* 0x0000009000017945 */ /* 0x000fe20003800000 */
[----:B------:R-:W-:Y:S02]  /*2f80*/  ISETP.GE.AND P2, PT, R114, 0x89, PT ;  /* 0x000000897200780c */ /* 0x000fe40003f46270 */
[----:B------:R1:W-:Y:S01]  /*2f90*/  @!P4 STG.E.U8 desc[UR36][R10.64], R99 ;  /* 0x000000630a00c986 */ /* 0x0003e2000c101124 */
[C---:B------:R-:W-:Y:S02]  /*2fa0*/  ISETP.LT.OR P4, PT, R3.reuse, 0x2, !P1 ;  /* 0x000000020300780c */ /* 0x040fe40004f81670 */
[----:B------:R-:W-:-:S11]  /*2fb0*/  ISETP.LT.OR P5, PT, R3, 0x1, !P2 ;  /* 0x000000010300780c */ /* 0x000fd600057a1670 */
[----:B-1----:R-:W-:Y:S05]  /*2fc0*/  @P4 BRA `(.L_x_56) ;  /* 0x00000000000c4947 */ /* 0x002fea0003800000 */
[----:B--2---:R-:W2:Y:S02]  /*2fd0*/  LDG.E.U8 R107, desc[UR36][R20.64+0x1] ;  /* 0x00000124146b7981 */ /* 0x004ea4000c1e1100 */
[----:B--2---:R-:W-:-:S05]  /*2fe0*/  PRMT R99, R107, 0x8880, RZ ;  /* 0x000088806b637816 */ /* 0x004fca00000000ff */
[----:B------:R-:W-:-:S07]  /*2ff0*/  IMAD R104, R99, R106, RZ ;  /* 0x0000006a63687224 */ /* 0x000fce00078e02ff */
.L_x_56:
[----:B------:R-:W-:Y:S05]  /*3000*/  BSYNC B1 ;  /* 0x0000000000017941 */ /* 0x000fea0003800000 */
.L_x_55:
[----:B------:R-:W-:Y:S01]  /*3010*/  @!P4 IMAD R89, R89, R105, R104 ;  /* 0x000000695959c224 */ /* 0x000fe200078e0268 */
[----:B------:R-:W-:Y:S04]  /*3020*/  BSSY B1, `(.L_x_57) ;  /* 0x0000006000017945 */ /* 0x000fe80003800000 */
[----:B------:R1:W-:Y:S01]  /*3030*/  @!P4 STG.E.U8 desc[UR36][R10.64+0x1], R89 ;  /* 0x000001590a00c986 */ /* 0x0003e2000c101124 */
[----:B------:R-:W-:Y:S05]  /*3040*/  @P5 BRA `(.L_x_58) ;  /* 0x00000000000c5947 */ /* 0x000fea0003800000 */
[----:B--2---:R-:W1:Y:S02]  /*3050*/  LDG.E.U8 R107, desc[UR36][R96.64] ;  /* 0x00000024606b7981 */ /* 0x004e64000c1e1100 */
[----:B-1----:R-:W-:-:S05]  /*3060*/  PRMT R89, R107, 0x8880, RZ ;  /* 0x000088806b597816 */ /* 0x002fca00000000ff */
[----:B------:R-:W-:-:S07]  /*3070*/  IMAD R104, R89, R106, RZ ;  /* 0x0000006a59687224 */ /* 0x000fce00078e02ff */
.L_x_58:
[----:B------:R-:W-:Y:S05]  /*3080*/  BSYNC B1 ;  /* 0x0000000000017941 */ /* 0x000fea0003800000 */
.L_x_57:
[C---:B------:R-:W-:Y:S01]  /*3090*/  ISETP.LT.OR P4, PT, R3.reuse, 0x2, !P2 ;  /* 0x000000020300780c */ /* 0x040fe20005781670 */
[----:B-1----:R-:W-:Y:S01]  /*30a0*/  @!P5 IMAD R89, R90, R105, R104 ;  /* 0x000000695a59d224 */ /* 0x002fe200078e0268 */
[----:B------:R-:W-:Y:S04]  /*30b0*/  BSSY B1, `(.L_x_59) ;  /* 0x0000007000017945 */ /* 0x000fe80003800000 */
[----:B------:R1:W-:Y:S01]  /*30c0*/  @!P5 STG.E.U8 desc[UR36][R8.64], R89 ;  /* 0x000000590800d986 */ /* 0x0003e2000c101124 */
[----:B------:R-:W-:-:S06]  /*30d0*/  ISETP.LT.OR P5, PT, R3, 0x9, !P1 ;  /* 0x000000090300780c */ /* 0x000fcc0004fa1670 */
[----:B------:R-:W-:Y:S07]  /*30e0*/  @P4 BRA `(.L_x_60) ;  /* 0x00000000000c4947 */ /* 0x000fee0003800000 */
[----:B--2---:R-:W1:Y:S02]  /*30f0*/  LDG.E.U8 R107, desc[UR36][R96.64+0x1] ;  /* 0x00000124606b7981 */ /* 0x004e64000c1e1100 */
[----:B-1----:R-:W-:-:S05]  /*3100*/  PRMT R89, R107, 0x8880, RZ ;  /* 0x000088806b597816 */ /* 0x002fca00000000ff */
[----:B------:R-:W-:-:S07]  /*3110*/  IMAD R104, R89, R106, RZ ;  /* 0x0000006a59687224 */ /* 0x000fce00078e02ff */
.L_x_60:
[----:B------:R-:W-:Y:S05]  /*3120*/  BSYNC B1 ;  /* 0x0000000000017941 */ /* 0x000fea0003800000 */
.L_x_59:
[----:B------:R-:W-:Y:S01]  /*3130*/  @!P4 IMAD R91, R91, R105, R104 ;  /* 0x000000695b5bc224 */ /* 0x000fe200078e0268 */
[----:B------:R-:W-:Y:S04]  /*3140*/  BSSY B1, `(.L_x_61) ;  /* 0x0000006000017945 */ /* 0x000fe80003800000 */
[----:B------:R4:W-:Y:S01]  /*3150*/  @!P4 STG.E.U8 desc[UR36][R8.64+0x1], R91 ;  /* 0x0000015b0800c986 */ /* 0x0009e2000c101124 */
[----:B------:R-:W-:Y:S05]  /*3160*/  @P5 BRA `(.L_x_62) ;  /* 0x00000000000c5947 */ /* 0x000fea0003800000 */
[----:B--2---:R-:W1:Y:S02]  /*3170*/  LDG.E.U8 R107, desc[UR36][R20.64+0x8] ;  /* 0x00000824146b7981 */ /* 0x004e64000c1e1100 */
[----:B-1----:R-:W-:-:S05]  /*3180*/  PRMT R89, R107, 0x8880, RZ ;  /* 0x000088806b597816 */ /* 0x002fca00000000ff */
[----:B------:R-:W-:-:S07]  /*3190*/  IMAD R104, R89, R106, RZ ;  /* 0x0000006a59687224 */ /* 0x000fce00078e02ff */
.L_x_62:
[----:B------:R-:W-:Y:S05]  /*31a0*/  BSYNC B1 ;  /* 0x0000000000017941 */ /* 0x000fea0003800000 */
.L_x_61:
        /* <DEDUP_REMOVED lines=9> */
.L_x_64:
[----:B------:R-:W-:Y:S05]  /*3240*/  BSYNC B1 ;  /* 0x0000000000017941 */ /* 0x000fea0003800000 */
.L_x_63:
[----:B------:R-:W-:Y:S01]  /*3250*/  @!P4 IMAD R93, R93, R105, R104 ;  /* 0x000000695d5dc224 */ /* 0x000fe200078e0268 */
[----:B------:R-:W-:Y:S04]  /*3260*/  BSSY B1, `(.L_x_65) ;  /* 0x0000006000017945 */ /* 0x000fe80003800000 */
[----:B------:R0:W-:Y:S01]  /*3270*/  @!P4 STG.E.U8 desc[UR36][R10.64+0x9], R93 ;  /* 0x0000095d0a00c986 */ /* 0x0001e2000c101124 */
[----:B------:R-:W-:Y:S05]  /*3280*/  @P5 BRA `(.L_x_66) ;  /* 0x00000000000c5947 */ /* 0x000fea0003800000 */
[----:B--2---:R-:W1:Y:S02]  /*3290*/  LDG.E.U8 R107, desc[UR36][R96.64+0x8] ;  /* 0x00000824606b7981 */ /* 0x004e64000c1e1100 */
[----:B-1----:R-:W-:-:S05]  /*32a0*/  PRMT R89, R107, 0x8880, RZ ;  /* 0x000088806b597816 */ /* 0x002fca00000000ff */
[----:B------:R-:W-:-:S07]  /*32b0*/  IMAD R104, R89, R106, RZ ;  /* 0x0000006a59687224 */ /* 0x000fce00078e02ff */
.L_x_66:
[----:B------:R-:W-:Y:S05]  /*32c0*/  BSYNC B1 ;  /* 0x0000000000017941 */ /* 0x000fea0003800000 */
.L_x_65:
        /* <DEDUP_REMOVED lines=9> */
.L_x_68:
[----:B------:R-:W-:Y:S05]  /*3360*/  BSYNC B1 ;  /* 0x0000000000017941 */ /* 0x000fea0003800000 */
.L_x_67:
[----:B------:R-:W-:Y:S01]  /*3370*/  @!P4 IMAD R95, R95, R105, R104 ;  /* 0x000000695f5fc224 */ /* 0x000fe200078e0268 */
[----:B------:R-:W-:Y:S04]  /*3380*/  BSSY B1, `(.L_x_69) ;  /* 0x0000006000017945 */ /* 0x000fe80003800000 */
[----:B------:R0:W-:Y:S01]  /*3390*/  @!P4 STG.E.U8 desc[UR36][R8.64+0x9], R95 ;  /* 0x0000095f0800c986 */ /* 0x0001e2000c101124 */
[----:B------:R-:W-:Y:S05]  /*33a0*/  @P5 BRA `(.L_x_70) ;  /* 0x00000000000c5947 */ /* 0x000fea0003800000 */
[----:B--2---:R-:W1:Y:S02]  /*33b0*/  LDG.E.U8 R107, desc[UR36][R12.64+0x10] ;  /* 0x000010240c6b7981 */ /* 0x004e64000c1e1100 */
[----:B-1----:R-:W-:-:S05]  /*33c0*/  PRMT R89, R107, 0x8880, RZ ;  /* 0x000088806b597816 */ /* 0x002fca00000000ff */
[----:B------:R-:W-:-:S07]  /*33d0*/  IMAD R104, R89, R106, RZ ;  /* 0x0000006a59687224 */ /* 0x000fce00078e02ff */
.L_x_70:
[----:B------:R-:W-:Y:S05]  /*33e0*/  BSYNC B1 ;  /* 0x0000000000017941 */ /* 0x000fea0003800000 */
.L_x_69:
        /* <DEDUP_REMOVED lines=9> */
.L_x_72:
[----:B------:R-:W-:Y:S05]  /*3480*/  BSYNC B1 ;  /* 0x0000000000017941 */ /* 0x000fea0003800000 */
.L_x_71:
[----:B------:R-:W-:Y:S01]  /*3490*/  @!P4 IMAD R81, R81, R105, R104 ;  /* 0x000000695151c224 */ /* 0x000fe200078e0268 */
[----:B------:R-:W-:Y:S04]  /*34a0*/  BSSY B1, `(.L_x_73) ;  /* 0x0000006000017945 */ /* 0x000fe80003800000 */
[----:B------:R0:W-:Y:S01]  /*34b0*/  @!P4 STG.E.U8 desc[UR36][R4.64+0x11], R81 ;  /* 0x000011510400c986 */ /* 0x0001e2000c101124 */
[----:B------:R-:W-:Y:S05]  /*34c0*/  @P5 BRA `(.L_x_74) ;  /* 0x00000000000c5947 */ /* 0x000fea0003800000 */
[----:B--2---:R-:W0:Y:S02]  /*34d0*/  LDG.E.U8 R107, desc[UR36][R14.64+0x10] ;  /* 0x000010240e6b7981 */ /* 0x004e24000c1e1100 */
[----:B0-----:R-:W-:-:S05]  /*34e0*/  PRMT R81, R107, 0x8880, RZ ;  /* 0x000088806b517816 */ /* 0x001fca00000000ff */
[----:B------:R-:W-:-:S07]  /*34f0*/  IMAD R104, R81, R106, RZ ;  /* 0x0000006a51687224 */ /* 0x000fce00078e02ff */
.L_x_74:
[----:B------:R-:W-:Y:S05]  /*3500*/  BSYNC B1 ;  /* 0x0000000000017941 */ /* 0x000fea0003800000 */
.L_x_73:
[C---:B------:R-:W-:Y:S01]  /*3510*/  ISETP.LT.OR P4, PT, R3.reuse, 0x12, !P0 ;  /* 0x000000120300780c */ /* 0x040fe20004781670 */
[----:B0-----:R-:W-:Y:S01]  /*3520*/  @!P5 IMAD R81, R82, R105, R104 ;  /* 0x000000695251d224 */ /* 0x001fe200078e0268 */
[----:B------:R-:W-:Y:S04]  /*3530*/  BSSY B1, `(.L_x_75) ;  /* 0x0000007000017945 */ /* 0x000fe80003800000 */
[----:B------:R0:W-:Y:S01]  /*3540*/  @!P5 STG.E.U8 desc[UR36][R6.64+0x10], R81 ;  /* 0x000010510600d986 */ /* 0x0001e2000c101124 */
[----:B------:R-:W-:-:S06]  /*3550*/  ISETP.LT.OR P5, PT, R3, 0x19, !P3 ;  /* 0x000000190300780c */ /* 0x000fcc0005fa1670 */
[----:B------:R-:W-:Y:S07]  /*3560*/  @P4 BRA `(.L_x_76) ;  /* 0x00000000000c4947 */ /* 0x000fee0003800000 */
[----:B--2---:R-:W0:Y:S02]  /*3570*/  LDG.E.U8 R107, desc[UR36][R14.64+0x11] ;  /* 0x000011240e6b7981 */ /* 0x004e24000c1e1100 */
[----:B0-----:R-:W-:-:S05]  /*3580*/  PRMT R81, R107, 0x8880, RZ ;  /* 0x000088806b517816 */ /* 0x001fca00000000ff */
[----:B------:R-:W-:-:S07]  /*3590*/  IMAD R104, R81, R106, RZ ;  /* 0x0000006a51687224 */ /* 0x000fce00078e02ff */
.L_x_76:
[----:B------:R-:W-:Y:S05]  /*35a0*/  BSYNC B1 ;  /* 0x0000000000017941 */ /* 0x000fea0003800000 */
.L_x_75:
[----:B------:R-:W-:Y:S01]  /*35b0*/  @!P4 IMAD R83, R83, R105, R104 ;  /* 0x000000695353c224 */ /* 0x000fe200078e0268 */
[----:B------:R-:W-:Y:S04]  /*35c0*/  BSSY B1, `(.L_x_77) ;  /* 0x0000006000017945 */ /* 0x000fe80003800000 */
[----:B------:R0:W-:Y:S01]  /*35d0*/  @!P4 STG.E.U8 desc[UR36][R6.64+0x11], R83 ;  /* 0x000011530600c986 */ /* 0x0001e2000c101124 */
[----:B------:R-:W-:Y:S05]  /*35e0*/  @P5 BRA `(.L_x_78) ;  /* 0x00000000000c5947 */ /* 0x000fea0003800000 */
[----:B--2---:R-:W0:Y:S02]  /*35f0*/  LDG.E.U8 R107, desc[UR36][R12.64+0x18] ;  /* 0x000018240c6b7981 */ /* 0x004e24000c1e1100 */
[----:B0-----:R-:W-:-:S05]  /*3600*/  PRMT R81, R107, 0x8880, RZ ;  /* 0x000088806b517816 */ /* 0x001fca00000000ff */
[----:B------:R-:W-:-:S07]  /*3610*/  IMAD R104, R81, R106, RZ ;  /* 0x0000006a51687224 */ /* 0x000fce00078e02ff */
.L_x_78:
[----:B------:R-:W-:Y:S05]  /*3620*/  BSYNC B1 ;  /* 0x0000000000017941 */ /* 0x000fea0003800000 */
.L_x_77:
        /* <DEDUP_REMOVED lines=9> */
.L_x_80:
[----:B------:R-:W-:Y:S05]  /*36c0*/  BSYNC B1 ;  /* 0x0000000000017941 */ /* 0x000fea0003800000 */
.L_x_79:
[----:B------:R-:W-:Y:S01]  /*36d0*/  @!P4 IMAD R85, R85, R105, R104 ;  /* 0x000000695555c224 */ /* 0x000fe200078e0268 */
[----:B------:R-:W-:Y:S04]  /*36e0*/  BSSY B1, `(.L_x_81) ;  /* 0x0000006000017945 */ /* 0x000fe80003800000 */
[----:B------:R0:W-:Y:S01]  /*36f0*/  @!P4 STG.E.U8 desc[UR36][R4.64+0x19], R85 ;  /* 0x000019550400c986 */ /* 0x0001e2000c101124 */
[----:B------:R-:W-:Y:S05]  /*3700*/  @P5 BRA `(.L_x_82) ;  /* 0x00000000000c5947 */ /* 0x000fea0003800000 */
[----:B--2---:R-:W0:Y:S02]  /*3710*/  LDG.E.U8 R107, desc[UR36][R14.64+0x18] ;  /* 0x000018240e6b7981 */ /* 0x004e24000c1e1100 */
[----:B0-----:R-:W-:-:S05]  /*3720*/  PRMT R81, R107, 0x8880, RZ ;  /* 0x000088806b517816 */ /* 0x001fca00000000ff */
[----:B------:R-:W-:-:S07]  /*3730*/  IMAD R104, R81, R106, RZ ;  /* 0x0000006a51687224 */ /* 0x000fce00078e02ff */
.L_x_82:
[----:B------:R-:W-:Y:S05]  /*3740*/  BSYNC B1 ;  /* 0x0000000000017941 */ /* 0x000fea0003800000 */
.L_x_81:
        /* <DEDUP_REMOVED lines=9> */
.L_x_84:
[----:B------:R-:W-:Y:S05]  /*37e0*/  BSYNC B1 ;  /* 0x0000000000017941 */ /* 0x000fea0003800000 */
.L_x_83:
[----:B------:R-:W-:Y:S01]  /*37f0*/  @!P4 IMAD R87, R87, R105, R104 ;  /* 0x000000695757c224 */ /* 0x000fe200078e0268 */
[----:B------:R-:W-:Y:S04]  /*3800*/  BSSY B1, `(.L_x_85) ;  /* 0x0000006000017945 */ /* 0x000fe80003800000 */
[----:B------:R0:W-:Y:S01]  /*3810*/  @!P4 STG.E.U8 desc[UR36][R6.64+0x19], R87 ;  /* 0x000019570600c986 */ /* 0x0001e2000c101124 */
[----:B------:R-:W-:Y:S05]  /*3820*/  @P5 BRA `(.L_x_86) ;  /* 0x00000000000c5947 */ /* 0x000fea0003800000 */
[----:B--2---:R-:W0:Y:S02]  /*3830*/  LDG.E.U8 R107, desc[UR36][R20.64+0x10] ;  /* 0x00001024146b7981 */ /* 0x004e24000c1e1100 */
[----:B0-----:R-:W-:-:S05]  /*3840*/  PRMT R81, R107, 0x8880, RZ ;  /* 0x000088806b517816 */ /* 0x001fca00000000ff */
[----:B------:R-:W-:-:S07]  /*3850*/  IMAD R104, R81, R106, RZ ;  /* 0x0000006a51687224 */ /* 0x000fce00078e02ff */
.L_x_86:
[----:B------:R-:W-:Y:S05]  /*3860*/  BSYNC B1 ;  /* 0x0000000000017941 */ /* 0x000fea0003800000 */
.L_x_85:
        /* <DEDUP_REMOVED lines=9> */
.L_x_88:
[----:B------:R-:W-:Y:S05]  /*3900*/  BSYNC B1 ;  /* 0x0000000000017941 */ /* 0x000fea0003800000 */
.L_x_87:
[----:B------:R-:W-:Y:S01]  /*3910*/  @!P4 IMAD R73, R73, R105, R104 ;  /* 0x000000694949c224 */ /* 0x000fe200078e0268 */
[----:B------:R-:W-:Y:S04]  /*3920*/  BSSY B1, `(.L_x_89) ;  /* 0x0000006000017945 */ /* 0x000fe80003800000 */
[----:B------:R0:W-:Y:S01]  /*3930*/  @!P4 STG.E.U8 desc[UR36][R10.64+0x11], R73 ;  /* 0x000011490a00c986 */ /* 0x0001e2000c101124 */
[----:B------:R-:W-:Y:S05]  /*3940*/  @P5 BRA `(.L_x_90) ;  /* 0x00000000000c5947 */ /* 0x000fea0003800000 */
[----:B--2---:R-:W0:Y:S02]  /*3950*/  LDG.E.U8 R107, desc[UR36][R96.64+0x10] ;  /* 0x00001024606b7981 */ /* 0x004e24000c1e1100 */
[----:B0-----:R-:W-:-:S05]  /*3960*/  PRMT R73, R107, 0x8880, RZ ;  /* 0x000088806b497816 */ /* 0x001fca00000000ff */
[----:B------:R-:W-:-:S07]  /*3970*/  IMAD R104, R73, R106, RZ ;  /* 0x0000006a49687224 */ /* 0x000fce00078e02ff */
.L_x_90:
[----:B------:R-:W-:Y:S05]  /*3980*/  BSYNC B1 ;  /* 0x0000000000017941 */ /* 0x000fea0003800000 */
.L_x_89:
        /* <DEDUP_REMOVED lines=9> */
.L_x_92:
[----:B------:R-:W-:Y:S05]  /*3a20*/  BSYNC B1 ;  /* 0x0000000000017941 */ /* 0x000fea0003800000 */
.L_x_91:
[----:B------:R-:W-:Y:S01]  /*3a30*/  @!P4 IMAD R75, R75, R105, R104 ;  /* 0x000000694b4bc224 */ /* 0x000fe200078e0268 */
[----:B------:R-:W-:Y:S04]  /*3a40*/  BSSY B1, `(.L_x_93) ;  /* 0x0000006000017945 */ /* 0x000fe80003800000 */
[----:B------:R0:W-:Y:S01]  /*3a50*/  @!P4 STG.E.U8 desc[UR36][R8.64+0x11], R75 ;  /* 0x0000114b0800c986 */ /* 0x0001e2000c101124 */
[----:B------:R-:W-:Y:S05]  /*3a60*/  @P5 BRA `(.L_x_94) ;  /* 0x00000000000c5947 */ /* 0x000fea0003800000 */
[----:B--2---:R-:W0:Y:S02]  /*3a70*/  LDG.E.U8 R107, desc[UR36][R20.64+0x18] ;  /* 0x00001824146b7981 */ /* 0x004e24000c1e1100 */
[----:B0-----:R-:W-:-:S05]  /*3a80*/  PRMT R73, R107, 0x8880, RZ ;  /* 0x000088806b497816 */ /* 0x001fca00000000ff */
[----:B------:R-:W-:-:S07]  /*3a90*/  IMAD R104, R73, R106, RZ ;  /* 0x0000006a49687224 */ /* 0x000fce00078e02ff */
.L_x_94:
[----:B------:R-:W-:Y:S05]  /*3aa0*/  BSYNC B1 ;  /* 0x0000000000017941 */ /* 0x000fea0003800000 */
.L_x_93:
        /* <DEDUP_REMOVED lines=9> */
.L_x_96:
[----:B------:R-:W-:Y:S05]  /*3b40*/  BSYNC B1 ;  /* 0x0000000000017941 */ /* 0x000fea0003800000 */
.L_x_95:
[----:B------:R-:W-:Y:S01]  /*3b50*/  @!P4 IMAD R77, R77, R105, R104 ;  /* 0x000000694d4dc224 */ /* 0x000fe200078e0268 */
[----:B------:R-:W-:Y:S04]  /*3b60*/  BSSY B1, `(.L_x_97) ;  /* 0x0000006000017945 */ /* 0x000fe80003800000 */
[----:B------:R0:W-:Y:S01]  /*3b70*/  @!P4 STG.E.U8 desc[UR36][R10.64+0x19], R77 ;  /* 0x0000194d0a00c986 */ /* 0x0001e2000c101124 */
[----:B------:R-:W-:Y:S05]  /*3b80*/  @P5 BRA `(.L_x_98) ;  /* 0x00000000000c5947 */ /* 0x000fea0003800000 */
[----:B--2---:R-:W0:Y:S02]  /*3b90*/  LDG.E.U8 R107, desc[UR36][R96.64+0x18] ;  /* 0x00001824606b7981 */ /* 0x004e24000c1e1100 */
[----:B0-----:R-:W-:-:S05]  /*3ba0*/  PRMT R73, R107, 0x8880, RZ ;  /* 0x000088806b497816 */ /* 0x001fca00000000ff */
[----:B------:R-:W-:-:S07]  /*3bb0*/  IMAD R104, R73, R106, RZ ;  /* 0x0000006a49687224 */ /* 0x000fce00078e02ff */
.L_x_98:
[----:B------:R-:W-:Y:S05]  /*3bc0*/  BSYNC B1 ;  /* 0x0000000000017941 */ /* 0x000fea0003800000 */
.L_x_97:
        /* <DEDUP_REMOVED lines=9> */
.L_x_100:
[----:B------:R-:W-:Y:S05]  /*3c60*/  BSYNC B1 ;  /* 0x0000000000017941 */ /* 0x000fea0003800000 */
.L_x_99:
[----:B------:R-:W-:Y:S01]  /*3c70*/  @!P4 IMAD R79, R79, R105, R104 ;  /* 0x000000694f4fc224 */ /* 0x000fe200078e0268 */
[----:B------:R-:W-:Y:S04]  /*3c80*/  BSSY B1, `(.L_x_101) ;  /* 0x0000006000017945 */ /* 0x000fe80003800000 */
[----:B------:R0:W-:Y:S01]  /*3c90*/  @!P4 STG.E.U8 desc[UR36][R8.64+0x19], R79 ;  /* 0x0000194f0800c986 */ /* 0x0001e2000c101124 */
[----:B------:R-:W-:Y:S05]  /*3ca0*/  @P5 BRA `(.L_x_102) ;  /* 0x00000000000c5947 */ /* 0x000fea0003800000 */
[----:B--2---:R-:W0:Y:S02]  /*3cb0*/  LDG.E.U8 R107, desc[UR36][R12.64+0x20] ;  /* 0x000020240c6b7981 */ /* 0x004e24000c1e1100 */
[----:B0-----:R-:W-:-:S05]  /*3cc0*/  PRMT R73, R107, 0x8880, RZ ;  /* 0x000088806b497816 */ /* 0x001fca00000000ff */
[----:B------:R-:W-:-:S07]  /*3cd0*/  IMAD R104, R73, R106, RZ ;  /* 0x0000006a49687224 */ /* 0x000fce00078e02ff */
.L_x_102:
[----:B------:R-:W-:Y:S05]  /*3ce0*/  BSYNC B1 ;  /* 0x0000000000017941 */ /* 0x000fea0003800000 */
.L_x_101:
        /* <DEDUP_REMOVED lines=9> */
.L_x_104:
[----:B------:R-:W-:Y:S05]  /*3d80*/  BSYNC B1 ;  /* 0x0000000000017941 */ /* 0x000fea0003800000 */
.L_x_103:
[----:B------:R-:W-:Y:S01]  /*3d90*/  @!P4 IMAD R65, R65, R105, R104 ;  /* 0x000000694141c224 */ /* 0x000fe200078e0268 */
[----:B------:R-:W-:Y:S04]  /*3da0*/  BSSY B1, `(.L_x_105) ;  /* 0x0000006000017945 */ /* 0x000fe80003800000 */
[----:B------:R0:W-:Y:S01]  /*3db0*/  @!P4 STG.E.U8 desc[UR36][R4.64+0x21], R65 ;  /* 0x000021410400c986 */ /* 0x0001e2000c101124 */
[----:B------:R-:W-:Y:S05]  /*3dc0*/  @P5 BRA `(.L_x_106) ;  /* 0x00000000000c5947 */ /* 0x000fea0003800000 */
[----:B--2---:R-:W0:Y:S02]  /*3dd0*/  LDG.E.U8 R107, desc[UR36][R14.64+0x20] ;  /* 0x000020240e6b7981 */ /* 0x004e24000c1e1100 */
[----:B0-----:R-:W-:-:S05]  /*3de0*/  PRMT R65, R107, 0x8880, RZ ;  /* 0x000088806b417816 */ /* 0x001fca00000000ff */
[----:B------:R-:W-:-:S07]  /*3df0*/  IMAD R104, R65, R106, RZ ;  /* 0x0000006a41687224 */ /* 0x000fce00078e02ff */
.L_x_106:
[----:B------:R-:W-:Y:S05]  /*3e00*/  BSYNC B1 ;  /* 0x0000000000017941 */ /* 0x000fea0003800000 */
.L_x_105:
        /* <DEDUP_REMOVED lines=9> */
.L_x_108:
[----:B------:R-:W-:Y:S05]  /*3ea0*/  BSYNC B1 ;  /* 0x0000000000017941 */ /* 0x000fea0003800000 */
.L_x_107:
[----:B------:R-:W-:Y:S01]  /*3eb0*/  @!P4 IMAD R67, R67, R105, R104 ;  /* 0x000000694343c224 */ /* 0x000fe200078e0268 */
[----:B------:R-:W-:Y:S04]  /*3ec0*/  BSSY B1, `(.L_x_109) ;  /* 0x0000006000017945 */ /* 0x000fe80003800000 */
[----:B------:R0:W-:Y:S01]  /*3ed0*/  @!P4 STG.E.U8 desc[UR36][R6.64+0x21], R67 ;  /* 0x000021430600c986 */ /* 0x0001e2000c101124 */
[----:B------:R-:W-:Y:S05]  /*3ee0*/  @P5 BRA `(.L_x_110) ;  /* 0x00000000000c5947 */ /* 0x000fea0003800000 */
[----:B--2---:R-:W0:Y:S02]  /*3ef0*/  LDG.E.U8 R107, desc[UR36][R12.64+0x28] ;  /* 0x000028240c6b7981 */ /* 0x004e24000c1e1100 */
[----:B0-----:R-:W-:-:S05]  /*3f00*/  PRMT R65, R107, 0x8880, RZ ;  /* 0x000088806b417816 */ /* 0x001fca00000000ff */
[----:B------:R-:W-:-:S07]  /*3f10*/  IMAD R104, R65, R106, RZ ;  /* 0x0000006a41687224 */ /* 0x000fce00078e02ff */
.L_x_110:
[----:B------:R-:W-:Y:S05]  /*3f20*/  BSYNC B1 ;  /* 0x0000000000017941 */ /* 0x000fea0003800000 */
.L_x_109:
        /* <DEDUP_REMOVED lines=9> */
.L_x_112:
[----:B------:R-:W-:Y:S05]  /*3fc0*/  BSYNC B1 ;  /* 0x0000000000017941 */ /* 0x000fea0003800000 */
.L_x_111:
[----:B------:R-:W-:Y:S01]  /*3fd0*/  @!P4 IMAD R69, R69, R105, R104 ;  /* 0x000000694545c224 */ /* 0x000fe200078e0268 */
[----:B------:R-:W-:Y:S04]  /*3fe0*/  BSSY B1, `(.L_x_113) ;  /* 0x0000006000017945 */ /* 0x000fe80003800000 */
[----:B------:R0:W-:Y:S01]  /*3ff0*/  @!P4 STG.E.U8 desc[UR36][R4.64+0x29], R69 ;  /* 0x000029450400c986 */ /* 0x0001e2000c101124 */
[----:B------:R-:W-:Y:S05]  /*4000*/  @P5 BRA `(.L_x_114) ;  /* 0x00000000000c5947 */ /* 0x000fea0003800000 */
[----:B--2---:R-:W0:Y:S02]  /*4010*/  LDG.E.U8 R107, desc[UR36][R14.64+0x28] ;  /* 0x000028240e6b7981 */ /* 0x004e24000c1e1100 */
[----:B0-----:R-:W-:-:S05]  /*4020*/  PRMT R65, R107, 0x8880, RZ ;  /* 0x000088806b417816 */ /* 0x001fca00000000ff */
[----:B------:R-:W-:-:S07]  /*4030*/  IMAD R104, R65, R106, RZ ;  /* 0x0000006a41687224 */ /* 0x000fce00078e02ff */
.L_x_114:
[----:B------:R-:W-:Y:S05]  /*4040*/  BSYNC B1 ;  /* 0x0000000000017941 */ /* 0x000fea0003800000 */
.L_x_113:
        /* <DEDUP_REMOVED lines=9> */
.L_x_116:
[----:B------:R-:W-:Y:S05]  /*40e0*/  BSYNC B1 ;  /* 0x0000000000017941 */ /* 0x000fea0003800000 */
.L_x_115:
[----:B------:R-:W-:Y:S01]  /*40f0*/  @!P4 IMAD R71, R71, R105, R104 ;  /* 0x000000694747c224 */ /* 0x000fe200078e0268 */
[----:B------:R-:W-:Y:S04]  /*4100*/  BSSY B1, `(.L_x_117) ;  /* 0x0000006000017945 */ /* 0x000fe80003800000 */
[----:B------:R0:W-:Y:S01]  /*4110*/  @!P4 STG.E.U8 desc[UR36][R6.64+0x29], R71 ;  /* 0x000029470600c986 */ /* 0x0001e2000c101124 */
[----:B------:R-:W-:Y:S05]  /*4120*/  @P5 BRA `(.L_x_118) ;  /* 0x00000000000c5947 */ /* 0x000fea0003800000 */
[----:B--2---:R-:W0:Y:S02]  /*4130*/  LDG.E.U8 R107, desc[UR36][R20.64+0x20] ;  /* 0x00002024146b7981 */ /* 0x004e24000c1e1100 */
[----:B0-----:R-:W-:-:S05]  /*4140*/  PRMT R65, R107, 0x8880, RZ ;  /* 0x000088806b417816 */ /* 0x001fca00000000ff */
[----:B------:R-:W-:-:S07]  /*4150*/  IMAD R104, R65, R106, RZ ;  /* 0x0000006a41687224 */ /* 0x000fce00078e02ff */
.L_x_118:
[----:B------:R-:W-:Y:S05]  /*4160*/  BSYNC B1 ;  /* 0x0000000000017941 */ /* 0x000fea0003800000 */
.L_x_117:
        /* <DEDUP_REMOVED lines=9> */
.L_x_120:
[----:B------:R-:W-:Y:S05]  /*4200*/  BSYNC B1 ;  /* 0x0000000000017941 */ /* 0x000fea0003800000 */
.L_x_119:
[----:B------:R-:W-:Y:S01]  /*4210*/  @!P4 IMAD R57, R57, R105, R104 ;  /* 0x000000693939c224 */ /* 0x000fe200078e0268 */
[----:B------:R-:W-:Y:S04]  /*4220*/  BSSY B1, `(.L_x_121) ;  /* 0x0000006000017945 */ /* 0x000fe80003800000 */
[----:B------:R0:W-:Y:S01]  /*4230*/  @!P4 STG.E.U8 desc[UR36][R10.64+0x21], R57 ;  /* 0x000021390a00c986 */ /* 0x0001e2000c101124 */
[----:B------:R-:W-:Y:S05]  /*4240*/  @P5 BRA `(.L_x_122) ;  /* 0x00000000000c5947 */ /* 0x000fea0003800000 */
[----:B--2---:R-:W0:Y:S02]  /*4250*/  LDG.E.U8 R107, desc[UR36][R96.64+0x20] ;  /* 0x00002024606b7981 */ /* 0x004e24000c1e1100 */
[----:B0-----:R-:W-:-:S05]  /*4260*/  PRMT R57, R107, 0x8880, RZ ;  /* 0x000088806b397816 */ /* 0x001fca00000000ff */
[----:B------:R-:W-:-:S07]  /*4270*/  IMAD R104, R57, R106, RZ ;  /* 0x0000006a39687224 */ /* 0x000fce00078e02ff */
.L_x_122:
[----:B------:R-:W-:Y:S05]  /*4280*/  BSYNC B1 ;  /* 0x0000000000017941 */ /* 0x000fea0003800000 */
.L_x_121:
        /* <DEDUP_REMOVED lines=9> */
.L_x_124:
[----:B------:R-:W-:Y:S05]  /*4320*/  BSYNC B1 ;  /* 0x0000000000017941 */ /* 0x000fea0003800000 */
.L_x_123:
[----:B------:R-:W-:Y:S01]  /*4330*/  @!P4 IMAD R59, R59, R105, R104 ;  /* 0x000000693b3bc224 */ /* 0x000fe200078e0268 */
[----:B------:R-:W-:Y:S04]  /*4340*/  BSSY B1, `(.L_x_125) ;  /* 0x0000006000017945 */ /* 0x000fe80003800000 */
[----:B------:R0:W-:Y:S01]  /*4350*/  @!P4 STG.E.U8 desc[UR36][R8.64+0x21], R59 ;  /* 0x0000213b0800c986 */ /* 0x0001e2000c101124 */
[----:B------:R-:W-:Y:S05]  /*4360*/  @P5 BRA `(.L_x_126) ;  /* 0x00000000000c5947 */ /* 0x000fea0003800000 */
[----:B--2---:R-:W0:Y:S02]  /*4370*/  LDG.E.U8 R107, desc[UR36][R20.64+0x28] ;  /* 0x00002824146b7981 */ /* 0x004e24000c1e1100 */
[----:B0-----:R-:W-:-:S05]  /*4380*/  PRMT R57, R107, 0x8880, RZ ;  /* 0x000088806b397816 */ /* 0x001fca00000000ff */
[----:B------:R-:W-:-:S07]  /*4390*/  IMAD R104, R57, R106, RZ ;  /* 0x0000006a39687224 */ /* 0x000fce00078e02ff */
.L_x_126:
[----:B------:R-:W-:Y:S05]  /*43a0*/  BSYNC B1 ;  /* 0x0000000000017941 */ /* 0x000fea0003800000 */
.L_x_125:
        /* <DEDUP_REMOVED lines=9> */
.L_x_128:
[----:B------:R-:W-:Y:S05]  /*4440*/  BSYNC B1 ;  /* 0x0000000000017941 */ /* 0x000fea0003800000 */
.L_x_127:
[----:B------:R-:W-:Y:S01]  /*4450*/  @!P4 IMAD R61, R61, R105, R104 ;  /* 0x000000693d3dc224 */ /* 0x000fe200078e0268 */
[----:B------:R-:W-:Y:S04]  /*4460*/  BSSY B1, `(.L_x_129) ;  /* 0x0000006000017945 */ /* 0x000fe80003800000 */
[----:B------:R0:W-:Y:S01]  /*4470*/  @!P4 STG.E.U8 desc[UR36][R10.64+0x29], R61 ;  /* 0x0000293d0a00c986 */ /* 0x0001e2000c101124 */
[----:B------:R-:W-:Y:S05]  /*4480*/  @P5 BRA `(.L_x_130) ;  /* 0x00000000000c5947 */ /* 0x000fea0003800000 */
[----:B--2---:R-:W0:Y:S02]  /*4490*/  LDG.E.U8 R107, desc[UR36][R96.64+0x28] ;  /* 0x00002824606b7981 */ /* 0x004e24000c1e1100 */
[----:B0-----:R-:W-:-:S05]  /*44a0*/  PRMT R57, R107, 0x8880, RZ ;  /* 0x000088806b397816 */ /* 0x001fca00000000ff */
[----:B------:R-:W-:-:S07]  /*44b0*/  IMAD R104, R57, R106, RZ ;  /* 0x0000006a39687224 */ /* 0x000fce00078e02ff */
.L_x_130:
[----:B------:R-:W-:Y:S05]  /*44c0*/  BSYNC B1 ;  /* 0x0000000000017941 */ /* 0x000fea0003800000 */
.L_x_129:
        /* <DEDUP_REMOVED lines=9> */
.L_x_132:
[----:B------:R-:W-:Y:S05]  /*4560*/  BSYNC B1 ;  /* 0x0000000000017941 */ /* 0x000fea0003800000 */
.L_x_131:
[----:B------:R-:W-:Y:S01]  /*4570*/  @!P4 IMAD R63, R63, R105, R104 ;  /* 0x000000693f3fc224 */ /* 0x000fe200078e0268 */
[----:B------:R-:W-:Y:S04]  /*4580*/  BSSY B1, `(.L_x_133) ;  /* 0x0000006000017945 */ /* 0x000fe80003800000 */
[----:B------:R0:W-:Y:S01]  /*4590*/  @!P4 STG.E.U8 desc[UR36][R8.64+0x29], R63 ;  /* 0x0000293f0800c986 */ /* 0x0001e2000c101124 */
[----:B------:R-:W-:Y:S05]  /*45a0*/  @P5 BRA `(.L_x_134) ;  /* 0x00000000000c5947 */ /* 0x000fea0003800000 */
[----:B--2---:R-:W0:Y:S02]  /*45b0*/  LDG.E.U8 R107, desc[UR36][R12.64+0x30] ;  /* 0x000030240c6b7981 */ /* 0x004e24000c1e1100 */
[----:B0-----:R-:W-:-:S05]  /*45c0*/  PRMT R57, R107, 0x8880, RZ ;  /* 0x000088806b397816 */ /* 0x001fca00000000ff */
[----:B------:R-:W-:-:S07]  /*45d0*/  IMAD R104, R57, R106, RZ ;  /* 0x0000006a39687224 */ /* 0x000fce00078e02ff */
.L_x_134:
[----:B------:R-:W-:Y:S05]  /*45e0*/  BSYNC B1 ;  /* 0x0000000000017941 */ /* 0x000fea0003800000 */
.L_x_133:
        /* <DEDUP_REMOVED lines=9> */
.L_x_136:
[----:B------:R-:W-:Y:S05]  /*4680*/  BSYNC B1 ;  /* 0x0000000000017941 */ /* 0x000fea0003800000 */
.L_x_135:
[----:B------:R-:W-:Y:S01]  /*4690*/  @!P4 IMAD R49, R49, R105, R104 ;  /* 0x000000693131c224 */ /* 0x000fe200078e0268 */
[----:B------:R-:W-:Y:S04]  /*46a0*/  BSSY B1, `(.L_x_137) ;  /* 0x0000006000017945 */ /* 0x000fe80003800000 */
[----:B------:R0:W-:Y:S01]  /*46b0*/  @!P4 STG.E.U8 desc[UR36][R4.64+0x31], R49 ;  /* 0x000031310400c986 */ /* 0x0001e2000c101124 */
[----:B------:R-:W-:Y:S05]  /*46c0*/  @P5 BRA `(.L_x_138) ;  /* 0x00000000000c5947 */ /* 0x000fea0003800000 */
[----:B--2---:R-:W0:Y:S02]  /*46d0*/  LDG.E.U8 R107, desc[UR36][R14.64+0x30] ;  /* 0x000030240e6b7981 */ /* 0x004e24000c1e1100 */
[----:B0-----:R-:W-:-:S05]  /*46e0*/  PRMT R49, R107, 0x8880, RZ ;  /* 0x000088806b317816 */ /* 0x001fca00000000ff */
[----:B------:R-:W-:-:S07]  /*46f0*/  IMAD R104, R49, R106, RZ ;  /* 0x0000006a31687224 */ /* 0x000fce00078e02ff */
.L_x_138:
[----:B------:R-:W-:Y:S05]  /*4700*/  BSYNC B1 ;  /* 0x0000000000017941 */ /* 0x000fea0003800000 */
.L_x_137:
        /* <DEDUP_REMOVED lines=9> */
.L_x_140:
[----:B------:R-:W-:Y:S05]  /*47a0*/  BSYNC B1 ;  /* 0x0000000000017941 */ /* 0x000fea0003800000 */
.L_x_139:
[----:B------:R-:W-:Y:S01]  /*47b0*/  @!P4 IMAD R51, R51, R105, R104 ;  /* 0x000000693333c224 */ /* 0x000fe200078e0268 */
[----:B------:R-:W-:Y:S04]  /*47c0*/  BSSY B1, `(.L_x_141) ;  /* 0x0000006000017945 */ /* 0x000fe80003800000 */
[----:B------:R0:W-:Y:S01]  /*47d0*/  @!P4 STG.E.U8 desc[UR36][R6.64+0x31], R51 ;  /* 0x000031330600c986 */ /* 0x0001e2000c101124 */
[----:B------:R-:W-:Y:S05]  /*47e0*/  @P5 BRA `(.L_x_142) ;  /* 0x00000000000c5947 */ /* 0x000fea0003800000 */
[----:B--2---:R-:W0:Y:S02]  /*47f0*/  LDG.E.U8 R107, desc[UR36][R12.64+0x38] ;  /* 0x000038240c6b7981 */ /* 0x004e24000c1e1100 */
[----:B0-----:R-:W-:-:S05]  /*4800*/  PRMT R49, R107, 0x8880, RZ ;  /* 0x000088806b317816 */ /* 0x001fca00000000ff */
[----:B------:R-:W-:-:S07]  /*4810*/  IMAD R104, R49, R106, RZ ;  /* 0x0000006a31687224 */ /* 0x000fce00078e02ff */
.L_x_142:
[----:B------:R-:W-:Y:S05]  /*4820*/  BSYNC B1 ;  /* 0x0000000000017941 */ /* 0x000fea0003800000 */
.L_x_141:
        /* <DEDUP_REMOVED lines=9> */
.L_x_144:
[----:B------:R-:W-:Y:S05]  /*48c0*/  BSYNC B1 ;  /* 0x0000000000017941 */ /* 0x000fea0003800000 */
.L_x_143:
[----:B------:R-:W-:Y:S01]  /*48d0*/  @!P4 IMAD R53, R53, R105, R104 ;  /* 0x000000693535c224 */ /* 0x000fe200078e0268 */
[----:B------:R-:W-:Y:S04]  /*48e0*/  BSSY B1, `(.L_x_145) ;  /* 0x0000006000017945 */ /* 0x000fe80003800000 */
[----:B------:R0:W-:Y:S01]  /*48f0*/  @!P4 STG.E.U8 desc[UR36][R4.64+0x39], R53 ;  /* 0x000039350400c986 */ /* 0x0001e2000c101124 */
[----:B------:R-:W-:Y:S05]  /*4900*/  @P5 BRA `(.L_x_146) ;  /* 0x00000000000c5947 */ /* 0x000fea0003800000 */
[----:B--2---:R-:W0:Y:S02]  /*4910*/  LDG.E.U8 R107, desc[UR36][R14.64+0x38] ;  /* 0x000038240e6b7981 */ /* 0x004e24000c1e1100 */
[----:B0-----:R-:W-:-:S05]  /*4920*/  PRMT R49, R107, 0x8880, RZ ;  /* 0x000088806b317816 */ /* 0x001fca00000000ff */
[----:B------:R-:W-:-:S07]  /*4930*/  IMAD R104, R49, R106, RZ ;  /* 0x0000006a31687224 */ /* 0x000fce00078e02ff */
.L_x_146:
[----:B------:R-:W-:Y:S05]  /*4940*/  BSYNC B1 ;  /* 0x0000000000017941 */ /* 0x000fea0003800000 */
.L_x_145:
        /* <DEDUP_REMOVED lines=9> */
.L_x_148:
[----:B------:R-:W-:Y:S05]  /*49e0*/  BSYNC B1 ;  /* 0x0000000000017941 */ /* 0x000fea0003800000 */
.L_x_147:
[----:B------:R-:W-:Y:S01]  /*49f0*/  @!P4 IMAD R55, R55, R105, R104 ;  /* 0x000000693737c224 */ /* 0x000fe200078e0268 */
[----:B------:R-:W-:Y:S04]  /*4a00*/  BSSY B1, `(.L_x_149) ;  /* 0x0000006000017945 */ /* 0x000fe80003800000 */
[----:B------:R0:W-:Y:S01]  /*4a10*/  @!P4 STG.E.U8 desc[UR36][R6.64+0x39], R55 ;  /* 0x000039370600c986 */ /* 0x0001e2000c101124 */
[----:B------:R-:W-:Y:S05]  /*4a20*/  @P5 BRA `(.L_x_150) ;  /* 0x00000000000c5947 */ /* 0x000fea0003800000 */
[----:B--2---:R-:W0:Y:S02]  /*4a30*/  LDG.E.U8 R107, desc[UR36][R20.64+0x30] ;  /* 0x00003024146b7981 */ /* 0x004e24000c1e1100 */
[----:B0-----:R-:W-:-:S05]  /*4a40*/  PRMT R49, R107, 0x8880, RZ ;  /* 0x000088806b317816 */ /* 0x001fca00000000ff */
[----:B------:R-:W-:-:S07]  /*4a50*/  IMAD R104, R49, R106, RZ ;  /* 0x0000006a31687224 */ /* 0x000fce00078e02ff */
.L_x_150:
[----:B------:R-:W-:Y:S05]  /*4a60*/  BSYNC B1 ;  /* 0x0000000000017941 */ /* 0x000fea0003800000 */
.L_x_149:
        /* <DEDUP_REMOVED lines=9> */
.L_x_152:
[----:B------:R-:W-:Y:S05]  /*4b00*/  BSYNC B1 ;  /* 0x0000000000017941 */ /* 0x000fea0003800000 */
.L_x_151:
[----:B------:R-:W-:Y:S01]  /*4b10*/  @!P4 IMAD R41, R41, R105, R104 ;  /* 0x000000692929c224 */ /* 0x000fe200078e0268 */
[----:B------:R-:W-:Y:S04]  /*4b20*/  BSSY B1, `(.L_x_153) ;  /* 0x0000006000017945 */ /* 0x000fe80003800000 */
[----:B------:R0:W-:Y:S01]  /*4b30*/  @!P4 STG.E.U8 desc[UR36][R10.64+0x31], R41 ;  /* 0x000031290a00c986 */ /* 0x0001e2000c101124 */
[----:B------:R-:W-:Y:S05]  /*4b40*/  @P5 BRA `(.L_x_154) ;  /* 0x00000000000c5947 */ /* 0x000fea0003800000 */
[----:B--2---:R-:W0:Y:S02]  /*4b50*/  LDG.E.U8 R107, desc[UR36][R96.64+0x30] ;  /* 0x00003024606b7981 */ /* 0x004e24000c1e1100 */
[----:B0-----:R-:W-:-:S05]  /*4b60*/  PRMT R41, R107, 0x8880, RZ ;  /* 0x000088806b297816 */ /* 0x001fca00000000ff */
[----:B------:R-:W-:-:S07]  /*4b70*/  IMAD R104, R41, R106, RZ ;  /* 0x0000006a29687224 */ /* 0x000fce00078e02ff */
.L_x_154:
[----:B------:R-:W-:Y:S05]  /*4b80*/  BSYNC B1 ;  /* 0x0000000000017941 */ /* 0x000fea0003800000 */
.L_x_153:
        /* <DEDUP_REMOVED lines=9> */
.L_x_156:
[----:B------:R-:W-:Y:S05]  /*4c20*/  BSYNC B1 ;  /* 0x0000000000017941 */ /* 0x000fea0003800000 */
.L_x_155:
[----:B------:R-:W-:Y:S01]  /*4c30*/  @!P4 IMAD R43, R43, R105, R104 ;  /* 0x000000692b2bc224 */ /* 0x000fe200078e0268 */
[----:B------:R-:W-:Y:S04]  /*4c40*/  BSSY B1, `(.L_x_157) ;  /* 0x0000006000017945 */ /* 0x000fe80003800000 */
[----:B------:R0:W-:Y:S01]  /*4c50*/  @!P4 STG.E.U8 desc[UR36][R8.64+0x31], R43 ;  /* 0x0000312b0800c986 */ /* 0x0001e2000c101124 */
[----:B------:R-:W-:Y:S05]  /*4c60*/  @P5 BRA `(.L_x_158) ;  /* 0x00000000000c5947 */ /* 0x000fea0003800000 */
[----:B--2---:R-:W0:Y:S02]  /*4c70*/  LDG.E.U8 R107, desc[UR36][R20.64+0x38] ;  /* 0x00003824146b7981 */ /* 0x004e24000c1e1100 */
[----:B0-----:R-:W-:-:S05]  /*4c80*/  PRMT R41, R107, 0x8880, RZ ;  /* 0x000088806b297816 */ /* 0x001fca00000000ff */
[----:B------:R-:W-:-:S07]  /*4c90*/  IMAD R104, R41, R106, RZ ;  /* 0x0000006a29687224 */ /* 0x000fce00078e02ff */
.L_x_158:
[----:B------:R-:W-:Y:S05]  /*4ca0*/  BSYNC B1 ;  /* 0x0000000000017941 */ /* 0x000fea0003800000 */
.L_x_157:
        /* <DEDUP_REMOVED lines=9> */
.L_x_160:
[----:B------:R-:W-:Y:S05]  /*4d40*/  BSYNC B1 ;  /* 0x0000000000017941 */ /* 0x000fea0003800000 */
.L_x_159:
[----:B------:R-:W-:Y:S01]  /*4d50*/  @!P4 IMAD R45, R45, R105, R104 ;  /* 0x000000692d2dc224 */ /* 0x000fe200078e0268 */
[----:B------:R-:W-:Y:S04]  /*4d60*/  BSSY B1, `(.L_x_161) ;  /* 0x0000006000017945 */ /* 0x000fe80003800000 */
[----:B------:R0:W-:Y:S01]  /*4d70*/  @!P4 STG.E.U8 desc[UR36][R10.64+0x39], R45 ;  /* 0x0000392d0a00c986 */ /* 0x0001e2000c101124 */
[----:B------:R-:W-:Y:S05]  /*4d80*/  @P5 BRA `(.L_x_162) ;  /* 0x00000000000c5947 */ /* 0x000fea0003800000 */
[----:B--2---:R-:W0:Y:S02]  /*4d90*/  LDG.E.U8 R107, desc[UR36][R96.64+0x38] ;  /* 0x00003824606b7981 */ /* 0x004e24000c1e1100 */
[----:B0-----:R-:W-:-:S05]  /*4da0*/  PRMT R41, R107, 0x8880, RZ ;  /* 0x000088806b297816 */ /* 0x001fca00000000ff */
[----:B------:R-:W-:-:S07]  /*4db0*/  IMAD R104, R41, R106, RZ ;  /* 0x0000006a29687224 */ /* 0x000fce00078e02ff */
.L_x_162:
[----:B------:R-:W-:Y:S05]  /*4dc0*/  BSYNC B1 ;  /* 0x0000000000017941 */ /* 0x000fea0003800000 */
.L_x_161:
        /* <DEDUP_REMOVED lines=9> */
.L_x_164:
[----:B------:R-:W-:Y:S05]  /*4e60*/  BSYNC B1 ;  /* 0x0000000000017941 */ /* 0x000fea0003800000 */
.L_x_163:
[----:B------:R-:W-:Y:S01]  /*4e70*/  @!P4 IMAD R47, R47, R105, R104 ;  /* 0x000000692f2fc224 */ /* 0x000fe200078e0268 */
[----:B------:R-:W-:Y:S04]  /*4e80*/  BSSY B1, `(.L_x_165) ;  /* 0x0000006000017945 */ /* 0x000fe80003800000 */
[----:B------:R0:W-:Y:S01]  /*4e90*/  @!P4 STG.E.U8 desc[UR36][R8.64+0x39], R47 ;  /* 0x0000392f0800c986 */ /* 0x0001e2000c101124 */
[----:B------:R-:W-:Y:S05]  /*4ea0*/  @P5 BRA `(.L_x_166) ;  /* 0x00000000000c5947 */ /* 0x000fea0003800000 */
[----:B--2---:R-:W0:Y:S02]  /*4eb0*/  LDG.E.U8 R107, desc[UR36][R12.64+0x40] ;  /* 0x000040240c6b7981 */ /* 0x004e24000c1e1100 */
[----:B0-----:R-:W-:-:S05]  /*4ec0*/  PRMT R41, R107, 0x8880, RZ ;  /* 0x000088806b297816 */ /* 0x001fca00000000ff */
[----:B------:R-:W-:-:S07]  /*4ed0*/  IMAD R104, R41, R106, RZ ;  /* 0x0000006a29687224 */ /* 0x000fce00078e02ff */
.L_x_166:
[----:B------:R-:W-:Y:S05]  /*4ee0*/  BSYNC B1 ;  /* 0x0000000000017941 */ /* 0x000fea0003800000 */
.L_x_165:
        /* <DEDUP_REMOVED lines=9> */
.L_x_168:
[----:B------:R-:W-:Y:S05]  /*4f80*/  BSYNC B1 ;  /* 0x0000000000017941 */ /* 0x000fea0003800000 */
.L_x_167:
[----:B------:R-:W-:Y:S01]  /*4f90*/  @!P4 IMAD R33, R33, R105, R104 ;  /* 0x000000692121c224 */ /* 0x000fe200078e0268 */
[----:B------:R-:W-:Y:S04]  /*4fa0*/  BSSY B1, `(.L_x_169) ;  /* 0x0000006000017945 */ /* 0x000fe80003800000 */
[----:B------:R0:W-:Y:S01]  /*4fb0*/  @!P4 STG.E.U8 desc[UR36][R4.64+0x41], R33 ;  /* 0x000041210400c986 */ /* 0x0001e2000c101124 */
[----:B------:R-:W-:Y:S05]  /*4fc0*/  @P5 BRA `(.L_x_170) ;  /* 0x00000000000c5947 */ /* 0x000fea0003800000 */
[----:B--2---:R-:W0:Y:S02]  /*4fd0*/  LDG.E.U8 R107, desc[UR36][R14.64+0x40] ;  /* 0x000040240e6b7981 */ /* 0x004e24000c1e1100 */
[----:B0-----:R-:W-:-:S05]  /*4fe0*/  PRMT R33, R107, 0x8880, RZ ;  /* 0x000088806b217816 */ /* 0x001fca00000000ff */
[----:B------:R-:W-:-:S07]  /*4ff0*/  IMAD R104, R33, R106, RZ ;  /* 0x0000006a21687224 */ /* 0x000fce00078e02ff */
.L_x_170:
[----:B------:R-:W-:Y:S05]  /*5000*/  BSYNC B1 ;  /* 0x0000000000017941 */ /* 0x000fea0003800000 */
.L_x_169:
[C---:B------:R-:W-:Y:S01]  /*5010*/  ISETP.LT.OR P4, PT, R3.reuse, 0x42, !P0 ;  /* 0x000000420300780c */ /* 0x040fe20004781670 */
[----:B0-----:R-:W-:Y:S01]  /*5020*/  @!P5 IMAD R33, R34, R105, R104 ;  /* 0x000000692221d224 */ /* 0x001fe200078e0268 */
[----:B------:R-:W-:Y:S04]  /*5030*/  BSSY B1, `(.L_x_171) ;  /* 0x0000008000017945 */ /* 0x000fe80003800000 */
[----:B------:R0:W-:Y:S01]  /*5040*/  @!P5 STG.E.U8 desc[UR36][R6.64+0x40], R33 ;  /* 0x000040210600d986 */ /* 0x0001e2000c101124 */
[C---:B------:R-:W-:Y:S02]  /*5050*/  ISETP.LT.OR P5, PT, R3.reuse, 0x49, !P3 ;  /* 0x000000490300780c */ /* 0x040fe40005fa1670 */
[----:B------:R-:W-:-:S04]  /*5060*/  ISETP.LT.OR P3, PT, R3, 0x4a, !P3 ;  /* 0x0000004a0300780c */ /* 0x000fc80005f61670 */
[----:B------:R-:W-:Y:S09]  /*5070*/  @P4 BRA `(.L_x_172) ;  /* 0x00000000000c4947 */ /* 0x000ff20003800000 */
[----:B--2---:R-:W0:Y:S02]  /*5080*/  LDG.E.U8 R107, desc[UR36][R14.64+0x41] ;  /* 0x000041240e6b7981 */ /* 0x004e24000c1e1100 */
[----:B0-----:R-:W-:-:S05]  /*5090*/  PRMT R33, R107, 0x8880, RZ ;  /* 0x000088806b217816 */ /* 0x001fca00000000ff */
[----:B------:R-:W-:-:S07]  /*50a0*/  IMAD R104, R33, R106, RZ ;  /* 0x0000006a21687224 */ /* 0x000fce00078e02ff */
.L_x_172:
[----:B------:R-:W-:Y:S05]  /*50b0*/  BSYNC B1 ;  /* 0x0000000000017941 */ /* 0x000fea0003800000 */
.L_x_171:
[----:B------:R-:W-:Y:S01]  /*50c0*/  @!P4 IMAD R35, R35, R105, R104 ;  /* 0x000000692323c224 */ /* 0x000fe200078e0268 */
[----:B------:R-:W-:Y:S04]  /*50d0*/  BSSY B1, `(.L_x_173) ;  /* 0x0000006000017945 */ /* 0x000fe80003800000 */
[----:B------:R0:W-:Y:S01]  /*50e0*/  @!P4 STG.E.U8 desc[UR36][R6.64+0x41], R35 ;  /* 0x000041230600c986 */ /* 0x0001e2000c101124 */
[----:B------:R-:W-:Y:S05]  /*50f0*/  @P5 BRA `(.L_x_174) ;  /* 0x00000000000c5947 */ /* 0x000fea0003800000 */
[----:B--2---:R-:W0:Y:S02]  /*5100*/  LDG.E.U8 R107, desc[UR36][R12.64+0x48] ;  /* 0x000048240c6b7981 */ /* 0x004e24000c1e1100 */
[----:B0-----:R-:W-:-:S05]  /*5110*/  PRMT R33, R107, 0x8880, RZ ;  /* 0x000088806b217816 */ /* 0x001fca00000000ff */
[----:B------:R-:W-:-:S07]  /*5120*/  IMAD R104, R33, R106, RZ ;  /* 0x0000006a21687224 */ /* 0x000fce00078e02ff */
.L_x_174:
[----:B------:R-:W-:Y:S05]  /*5130*/  BSYNC B1 ;  /* 0x0000000000017941 */ /* 0x000fea0003800000 */
.L_x_173:
[----:B0-----:R-:W-:Y:S01]  /*5140*/  @!P5 IMAD R33, R36, R105, R104 ;  /* 0x000000692421d224 */ /* 0x001fe200078e0268 */
[----:B------:R-:W-:Y:S04]  /*5150*/  BSSY B1, `(.L_x_175) ;  /* 0x0000006000017945 */ /* 0x000fe80003800000 */
[----:B------:R0:W-:Y:S01]  /*5160*/  @!P5 STG.E.U8 desc[UR36][R4.64+0x48], R33 ;  /* 0x000048210400d986 */ /* 0x0001e2000c101124 */
[----:B------:R-:W-:Y:S05]  /*5170*/  @P3 BRA `(.L_x_176) ;  /* 0x00000000000c3947 */ /* 0x000fea0003800000 */
[----:B--2---:R-:W0:Y:S02]  /*5180*/  LDG.E.U8 R107, desc[UR36][R12.64+0x49] ;  /* 0x000049240c6b7981 */ /* 0x004e24000c1e1100 */
[----:B0-----:R-:W-:-:S05]  /*5190*/  PRMT R33, R107, 0x8880, RZ ;  /* 0x000088806b217816 */ /* 0x001fca00000000ff */
[----:B------:R-:W-:-:S07]  /*51a0*/  IMAD R104, R33, R106, RZ ;  /* 0x0000006a21687224 */ /* 0x000fce00078e02ff */
.L_x_176:
[----:B------:R-:W-:Y:S05]  /*51b0*/  BSYNC B1 ;  /* 0x0000000000017941 */ /* 0x000fea0003800000 */
.L_x_175:
[----:B------:R-:W-:Y:S01]  /*51c0*/  ISETP.LT.OR P4, PT, R3, 0x49, !P0 ;  /* 0x000000490300780c */ /* 0x000fe20004781670 */
[----:B------:R-:W-:Y:S01]  /*51d0*/  @!P3 IMAD R37, R37, R105, R104 ;  /* 0x000000692525b224 */ /* 0x000fe200078e0268 */
[----:B------:R-:W-:Y:S01]  /*51e0*/  BSSY B1, `(.L_x_177) ;  /* 0x0000009000017945 */ /* 0x000fe20003800000 */
[C---:B------:R-:W-:Y:S02]  /*51f0*/  ISETP.LT.OR P0, PT, R3.reuse, 0x4a, !P0 ;  /* 0x0000004a0300780c */ /* 0x040fe40004701670 */
[C---:B------:R-:W-:Y:S01]  /*5200*/  ISETP.LT.OR P5, PT, R3.reuse, 0x41, !P1 ;  /* 0x000000410300780c */ /* 0x040fe20004fa1670 */
[----:B------:R0:W-:Y:S01]  /*5210*/  @!P3 STG.E.U8 desc[UR36][R4.64+0x49], R37 ;  /* 0x000049250400b986 */ /* 0x0001e2000c101124 */
[----:B------:R-:W-:-:S06]  /*5220*/  ISETP.LT.OR P3, PT, R3, 0x42, !P1 ;  /* 0x000000420300780c */ /* 0x000fcc0004f61670 */
[----:B------:R-:W-:Y:S07]  /*5230*/  @P4 BRA `(.L_x_178) ;  /* 0x00000000000c4947 */ /* 0x000fee0003800000 */
[----:B--2---:R-:W0:Y:S02]  /*5240*/  LDG.E.U8 R107, desc[UR36][R14.64+0x48] ;  /* 0x000048240e6b7981 */ /* 0x004e24000c1e1100 */
[----:B01----:R-:W-:-:S05]  /*5250*/  PRMT R5, R107, 0x8880, RZ ;  /* 0x000088806b057816 */ /* 0x003fca00000000ff */
[----:B------:R-:W-:-:S07]  /*5260*/  IMAD R104, R5, R106, RZ ;  /* 0x0000006a05687224 */ /* 0x000fce00078e02ff */
.L_x_178:
[----:B------:R-:W-:Y:S05]  /*5270*/  BSYNC B1 ;  /* 0x0000000000017941 */ /* 0x000fea0003800000 */
.L_x_177:
[----:B01----:R-:W-:Y:S01]  /*5280*/  @!P4 IMAD R5, R38, R105, R104 ;  /* 0x000000692605c224 */ /* 0x003fe200078e0268 */
[----:B------:R-:W-:Y:S04]  /*5290*/  BSSY B1, `(.L_x_179) ;  /* 0x0000006000017945 */ /* 0x000fe80003800000 */
[----:B------:R0:W-:Y:S01]  /*52a0*/  @!P4 STG.E.U8 desc[UR36][R6.64+0x48], R5 ;  /* 0x000048050600c986 */ /* 0x0001e2000c101124 */
[----:B------:R-:W-:Y:S05]  /*52b0*/  @P0 BRA `(.L_x_180) ;  /* 0x00000000000c0947 */ /* 0x000fea0003800000 */
[----:B--2---:R-:W0:Y:S02]  /*52c0*/  LDG.E.U8 R107, desc[UR36][R14.64+0x49] ;  /* 0x000049240e6b7981 */ /* 0x004e24000c1e1100 */
[----:B0-----:R-:W-:-:S05]  /*52d0*/  PRMT R5, R107, 0x8880, RZ ;  /* 0x000088806b057816 */ /* 0x001fca00000000ff */
[----:B------:R-:W-:-:S07]  /*52e0*/  IMAD R104, R5, R106, RZ ;  /* 0x0000006a05687224 */ /* 0x000fce00078e02ff */
.L_x_180:
[----:B------:R-:W-:Y:S05]  /*52f0*/  BSYNC B1 ;  /* 0x0000000000017941 */ /* 0x000fea0003800000 */
.L_x_179:
[----:B------:R-:W-:Y:S01]  /*5300*/  @!P0 IMAD R39, R39, R105, R104 ;  /* 0x0000006927278224 */ /* 0x000fe200078e0268 */
[----:B------:R-:W-:Y:S04]  /*5310*/  BSSY B1, `(.L_x_181) ;  /* 0x0000006000017945 */ /* 0x000fe80003800000 */
[----:B------:R1:W-:Y:S01]  /*5320*/  @!P0 STG.E.U8 desc[UR36][R6.64+0x49], R39 ;  /* 0x0000492706008986 */ /* 0x0003e2000c101124 */
[----:B------:R-:W-:Y:S05]  /*5330*/  @P5 BRA `(.L_x_182) ;  /* 0x00000000000c5947 */ /* 0x000fea0003800000 */
[----:B--2---:R-:W0:Y:S02]  /*5340*/  LDG.E.U8 R107, desc[UR36][R20.64+0x40] ;  /* 0x00004024146b7981 */ /* 0x004e24000c1e1100 */
[----:B0-----:R-:W-:-:S05]  /*5350*/  PRMT R5, R107, 0x8880, RZ ;  /* 0x000088806b057816 */ /* 0x001fca00000000ff */
[----:B------:R-:W-:-:S07]  /*5360*/  IMAD R104, R5, R106, RZ ;  /* 0x0000006a05687224 */ /* 0x000fce00078e02ff */
.L_x_182:
[----:B------:R-:W-:Y:S05]  /*5370*/  BSYNC B1 ;  /* 0x0000000000017941 */ /* 0x000fea0003800000 */
.L_x_181:
[----:B0-----:R-:W-:Y:S01]  /*5380*/  @!P5 IMAD R5, R24, R105, R104 ;  /* 0x000000691805d224 */ /* 0x001fe200078e0268 */
[----:B------:R-:W-:Y:S04]  /*5390*/  BSSY B1, `(.L_x_183) ;  /* 0x0000006000017945 */ /* 0x000fe80003800000 */
[----:B------:R0:W-:Y:S01]  /*53a0*/  @!P5 STG.E.U8 desc[UR36][R10.64+0x40], R5 ;  /* 0x000040050a00d986 */ /* 0x0001e2000c101124 */
[----:B------:R-:W-:Y:S05]  /*53b0*/  @P3 BRA `(.L_x_184) ;  /* 0x00000000000c3947 */ /* 0x000fea0003800000 */
[----:B--2---:R-:W0:Y:S02]  /*53c0*/  LDG.E.U8 R107, desc[UR36][R20.64+0x41] ;  /* 0x00004124146b7981 */ /* 0x004e24000c1e1100 */
[----:B0-----:R-:W-:-:S05]  /*53d0*/  PRMT R5, R107, 0x8880, RZ ;  /* 0x000088806b057816 */ /* 0x001fca00000000ff */
[----:B------:R-:W-:-:S07]  /*53e0*/  IMAD R104, R5, R106, RZ ;  /* 0x0000006a05687224 */ /* 0x000fce00078e02ff */
.L_x_184:
[----:B------:R-:W-:Y:S05]  /*53f0*/  BSYNC B1 ;  /* 0x0000000000017941 */ /* 0x000fea0003800000 */
.L_x_183:
[----:B------:R-:W-:Y:S01]  /*5400*/  ISETP.LT.OR P4, PT, R3, 0x41, !P2 ;  /* 0x000000410300780c */ /* 0x000fe20005781670 */
[----:B------:R-:W-:Y:S01]  /*5410*/  @!P3 IMAD R25, R25, R105, R104 ;  /* 0x000000691919b224 */ /* 0x000fe200078e0268 */
[----:B------:R-:W-:Y:S01]  /*5420*/  BSSY B1, `(.L_x_185) ;  /* 0x000000a000017945 */ /* 0x000fe20003800000 */
[C---:B------:R-:W-:Y:S02]  /*5430*/  ISETP.LT.OR P0, PT, R3.reuse, 0x42, !P2 ;  /* 0x000000420300780c */ /* 0x040fe40005701670 */
[C---:B------:R-:W-:Y:S01]  /*5440*/  ISETP.LT.OR P5, PT, R3.reuse, 0x49, !P2 ;  /* 0x000000490300780c */ /* 0x040fe200057a1670 */
[----:B------:R0:W-:Y:S01]  /*5450*/  @!P3 STG.E.U8 desc[UR36][R10.64+0x41], R25 ;  /* 0x000041190a00b986 */ /* 0x0001e2000c101124 */
[C---:B------:R-:W-:Y:S02]  /*5460*/  ISETP.LT.OR P3, PT, R3.reuse, 0x49, !P1 ;  /* 0x000000490300780c */ /* 0x040fe40004f61670 */
[----:B------:R-:W-:-:S04]  /*5470*/  ISETP.LT.OR P1, PT, R3, 0x4a, !P1 ;  /* 0x0000004a0300780c */ /* 0x000fc80004f21670 */
[----:B------:R-:W-:Y:S09]  /*5480*/  @P4 BRA `(.L_x_186) ;  /* 0x00000000000c4947 */ /* 0x000ff20003800000 */
[----:B--2---:R-:W0:Y:S02]  /*5490*/  LDG.E.U8 R107, desc[UR36][R96.64+0x40] ;  /* 0x00004024606b7981 */ /* 0x004e24000c1e1100 */
[----:B0-----:R-:W-:-:S05]  /*54a0*/  PRMT R5, R107, 0x8880, RZ ;  /* 0x000088806b057816 */ /* 0x001fca00000000ff */
[----:B------:R-:W-:-:S07]  /*54b0*/  IMAD R104, R5, R106, RZ ;  /* 0x0000006a05687224 */ /* 0x000fce00078e02ff */
.L_x_186:
[----:B------:R-:W-:Y:S05]  /*54c0*/  BSYNC B1 ;  /* 0x0000000000017941 */ /* 0x000fea0003800000 */
.L_x_185:
[----:B0-----:R-:W-:Y:S01]  /*54d0*/  @!P4 IMAD R5, R26, R105, R104 ;  /* 0x000000691a05c224 */ /* 0x001fe200078e0268 */
[----:B------:R-:W-:Y:S04]  /*54e0*/  BSSY B1, `(.L_x_187) ;  /* 0x0000006000017945 */ /* 0x000fe80003800000 */
[----:B------:R0:W-:Y:S01]  /*54f0*/  @!P4 STG.E.U8 desc[UR36][R8.64+0x40], R5 ;  /* 0x000040050800c986 */ /* 0x0001e2000c101124 */
[----:B------:R-:W-:Y:S05]  /*5500*/  @P0 BRA `(.L_x_188) ;  /* 0x00000000000c0947 */ /* 0x000fea0003800000 */
[----:B--2---:R-:W0:Y:S02]  /*5510*/  LDG.E.U8 R107, desc[UR36][R96.64+0x41] ;  /* 0x00004124606b7981 */ /* 0x004e24000c1e1100 */
[----:B0-----:R-:W-:-:S05]  /*5520*/  PRMT R5, R107, 0x8880, RZ ;  /* 0x000088806b057816 */ /* 0x001fca00000000ff */
[----:B------:R-:W-:-:S07]  /*5530*/  IMAD R104, R5, R106, RZ ;  /* 0x0000006a05687224 */ /* 0x000fce00078e02ff */
.L_x_188:
[----:B------:R-:W-:Y:S05]  /*5540*/  BSYNC B1 ;  /* 0x0000000000017941 */ /* 0x000fea0003800000 */
.L_x_187:
[----:B------:R-:W-:Y:S01]  /*5550*/  @!P0 IMAD R27, R27, R105, R104 ;  /* 0x000000691b1b8224 */ /* 0x000fe200078e0268 */
[----:B------:R-:W-:Y:S04]  /*5560*/  BSSY B1, `(.L_x_189) ;  /* 0x0000006000017945 */ /* 0x000fe80003800000 */
[----:B------:R0:W-:Y:S01]  /*5570*/  @!P0 STG.E.U8 desc[UR36][R8.64+0x41], R27 ;  /* 0x0000411b08008986 */ /* 0x0001e2000c101124 */
[----:B------:R-:W-:Y:S05]  /*5580*/  @P3 BRA `(.L_x_190) ;  /* 0x00000000000c3947 */ /* 0x000fea0003800000 */
[----:B--2---:R-:W0:Y:S02]  /*5590*/  LDG.E.U8 R107, desc[UR36][R20.64+0x48] ;  /* 0x00004824146b7981 */ /* 0x004e24000c1e1100 */
[----:B0-----:R-:W-:-:S05]  /*55a0*/  PRMT R5, R107, 0x8880, RZ ;  /* 0x000088806b057816 */ /* 0x001fca00000000ff */
[----:B------:R-:W-:-:S07]  /*55b0*/  IMAD R104, R5, R106, RZ ;  /* 0x0000006a05687224 */ /* 0x000fce00078e02ff */
.L_x_190:
[----:B------:R-:W-:Y:S05]  /*55c0*/  BSYNC B1 ;  /* 0x0000000000017941 */ /* 0x000fea0003800000 */
.L_x_189:
[----:B0-----:R-:W-:Y:S01]  /*55d0*/  @!P3 IMAD R5, R28, R105, R104 ;  /* 0x000000691c05b224 */ /* 0x001fe200078e0268 */
[----:B------:R-:W-:Y:S04]  /*55e0*/  BSSY B1, `(.L_x_191) ;  /* 0x0000006000017945 */ /* 0x000fe80003800000 */
[----:B------:R0:W-:Y:S01]  /*55f0*/  @!P3 STG.E.U8 desc[UR36][R10.64+0x48], R5 ;  /* 0x000048050a00b986 */ /* 0x0001e2000c101124 */
[----:B------:R-:W-:Y:S05]  /*5600*/  @P1 BRA `(.L_x_192) ;  /* 0x00000000000c1947 */ /* 0x000fea0003800000 */
[----:B--2---:R-:W0:Y:S02]  /*5610*/  LDG.E.U8 R107, desc[UR36][R20.64+0x49] ;  /* 0x00004924146b7981 */ /* 0x004e24000c1e1100 */
[----:B0-----:R-:W-:-:S05]  /*5620*/  PRMT R5, R107, 0x8880, RZ ;  /* 0x000088806b057816 */ /* 0x001fca00000000ff */
[----:B------:R-:W-:-:S07]  /*5630*/  IMAD R104, R5, R106, RZ ;  /* 0x0000006a05687224 */ /* 0x000fce00078e02ff */
.L_x_192:
[----:B------:R-:W-:Y:S05]  /*5640*/  BSYNC B1 ;  /* 0x0000000000017941 */ /* 0x000fea0003800000 */
.L_x_191:
[----:B------:R-:W-:Y:S01]  /*5650*/  @!P1 IMAD R29, R29, R105, R104 ;  /* 0x000000691d1d9224 */ /* 0x000fe200078e0268 */
[----:B------:R-:W-:Y:S04]  /*5660*/  BSSY B1, `(.L_x_193) ;  /* 0x0000006000017945 */ /* 0x000fe80003800000 */
[----:B------:R0:W-:Y:S01]  /*5670*/  @!P1 STG.E.U8 desc[UR36][R10.64+0x49], R29 ;  /* 0x0000491d0a009986 */ /* 0x0001e2000c101124 */
[----:B------:R-:W-:Y:S05]  /*5680*/  @P5 BRA `(.L_x_194) ;  /* 0x00000000000c5947 */ /* 0x000fea0003800000 */
[----:B--2---:R-:W0:Y:S02]  /*5690*/  LDG.E.U8 R107, desc[UR36][R96.64+0x48] ;  /* 0x00004824606b7981 */ /* 0x004e24000c1e1100 */
[----:B0-----:R-:W-:-:S05]  /*56a0*/  PRMT R5, R107, 0x8880, RZ ;  /* 0x000088806b057816 */ /* 0x001fca00000000ff */
[----:B------:R-:W-:-:S07]  /*56b0*/  IMAD R104, R5, R106, RZ ;  /* 0x0000006a05687224 */ /* 0x000fce00078e02ff */
.L_x_194:
[----:B------:R-:W-:Y:S05]  /*56c0*/  BSYNC B1 ;  /* 0x0000000000017941 */ /* 0x000fea0003800000 */
.L_x_193:
[----:B0-----:R-:W-:Y:S01]  /*56d0*/  @!P5 IMAD R5, R30, R105, R104 ;  /* 0x000000691e05d224 */ /* 0x001fe200078e0268 */
[----:B------:R-:W-:Y:S01]  /*56e0*/  ISETP.LT.OR P2, PT, R3, 0x4a, !P2 ;  /* 0x0000004a0300780c */ /* 0x000fe20005741670 */
[----:B------:R-:W-:Y:S03]  /*56f0*/  BSSY B1, `(.L_x_195) ;  /* 0x0000006000017945 */ /* 0x000fe60003800000 */
[----:B------:R0:W-:Y:S09]  /*5700*/  @!P5 STG.E.U8 desc[UR36][R8.64+0x48], R5 ;  /* 0x000048050800d986 */ /* 0x0001f2000c101124 */
[----:B------:R-:W-:Y:S05]  /*5710*/  @P2 BRA `(.L_x_196) ;  /* 0x00000000000c2947 */ /* 0x000fea0003800000 */
[----:B--2---:R-:W2:Y:S02]  /*5720*/  LDG.E.U8 R107, desc[UR36][R96.64+0x49] ;  /* 0x00004924606b7981 */ /* 0x004ea4000c1e1100 */
[----:B--2---:R-:W-:-:S05]  /*5730*/  PRMT R3, R107, 0x8880, RZ ;  /* 0x000088806b037816 */ /* 0x004fca00000000ff */
[----:B------:R-:W-:-:S07]  /*5740*/  IMAD R104, R3, R106, RZ ;  /* 0x0000006a03687224 */ /* 0x000fce00078e02ff */
.L_x_196:
[----:B------:R-:W-:Y:S05]  /*5750*/  BSYNC B1 ;  /* 0x0000000000017941 */ /* 0x000fea0003800000 */
.L_x_195:
[----:B------:R-:W-:Y:S01]  /*5760*/  IMAD R31, R31, R105, R104 ;  /* 0x000000691f1f7224 */ /* 0x000fe200078e0268 */
[----:B------:R-:W-:Y:S06]  /*5770*/  @P2 BRA `(.L_x_197) ;  /* 0x0000000c00d82947 */ /* 0x000fec0003800000 */
[----:B------:R0:W-:Y:S01]  /*5780*/  STG.E.U8 desc[UR36][R8.64+0x49], R31 ;  /* 0x0000491f08007986 */ /* 0x0001e2000c101124 */
[----:B------:R-:W-:Y:S05]  /*5790*/  BRA `(.L_x_197) ;  /* 0x0000000c00d07947 */ /* 0x000fea0003800000 */
.L_x_36:
[C---:B------:R-:W-:Y:S02]  /*57a0*/  ISETP.GE.AND P2, PT, R114.reuse, 0x1, PT ;  /* 0x000000017200780c */ /* 0x040fe40003f46270 */
[----:B------:R-:W-:Y:S02]  /*57b0*/  ISETP.GE.AND P3, PT, R114, 0x9, PT ;  /* 0x000000097200780c */ /* 0x000fe40003f66270 */
[C---:B------:R-:W-:Y:S02]  /*57c0*/  ISETP.LT.OR P4, PT, R3.reuse, 0x1, !P2 ;  /* 0x000000010300780c */ /* 0x040fe40005781670 */
[C---:B------:R-:W-:Y:S02]  /*57d0*/  ISETP.LT.OR P5, PT, R3.reuse, 0x2, !P2 ;  /* 0x000000020300780c */ /* 0x040fe400057a1670 */
[C---:B------:R-:W-:Y:S02]  /*57e0*/  ISETP.LT.OR P0, PT, R3.reuse, 0x1, !P3 ;  /* 0x000000010300780c */ /* 0x040fe40005f01670 */
[----:B------:R-:W-:-:S07]  /*57f0*/  ISETP.LT.OR P1, PT, R3, 0x2, !P3 ;  /* 0x000000020300780c */ /* 0x000fce0005f21670 */
[-C--:B------:R-:W-:Y:S02]  /*5800*/  @!P4 IMAD R13, R96, R105.reuse, RZ ;  /* 0x00000069600dc224 */ /* 0x080fe400078e02ff */
[-C--:B------:R-:W-:Y:S02]  /*5810*/  @!P5 IMAD R97, R97, R105.reuse, RZ ;  /* 0x000000696161d224 */ /* 0x080fe400078e02ff */
[-C--:B------:R-:W-:Y:S01]  /*5820*/  @!P0 IMAD R15, R98, R105.reuse, RZ ;  /* 0x00000069620f8224 */ /* 0x080fe200078e02ff */
[----:B------:R0:W-:Y:S01]  /*5830*/  @!P4 STG.E.U8 desc[UR36][R4.64], R13 ;  /* 0x0000000d0400c986 */ /* 0x0001e2000c101124 */
[----:B------:R-:W-:Y:S01]  /*5840*/  ISETP.LT.OR P4, PT, R3, 0x9, !P2 ;  /* 0x000000090300780c */ /* 0x000fe20005781670 */
[----:B------:R-:W-:Y:S02]  /*5850*/  @!P1 IMAD R99, R99, R105, RZ ;  /* 0x0000006963639224 */ /* 0x000fe400078e02ff */
[----:B------:R-:W-:Y:S01]  /*5860*/  @!P5 STG.E.U8 desc[UR36][R4.64+0x1], R97 ;  /* 0x000001610400d986 */ /* 0x000fe2000c101124 */
[----:B------:R-:W-:-:S03]  /*5870*/  ISETP.LT.OR P5, PT, R3, 0xa, !P2 ;  /* 0x0000000a0300780c */ /* 0x000fc600057a1670 */
[----:B------:R1:W-:Y:S01]  /*5880*/  @!P0 STG.E.U8 desc[UR36][R6.64], R15 ;  /* 0x0000000f06008986 */ /* 0x0003e2000c101124 */
[----:B------:R-:W-:-:S03]  /*5890*/  ISETP.LT.OR P0, PT, R3, 0x9, !P3 ;  /* 0x000000090300780c */ /* 0x000fc60005f01670 */
[----:B------:R-:W-:Y:S01]  /*58a0*/  @!P1 STG.E.U8 desc[UR36][R6.64+0x1], R99 ;  /* 0x0000016306009986 */ /* 0x000fe2000c101124 */
[----:B------:R-:W-:Y:S01]  /*58b0*/  ISETP.GE.AND P1, PT, R114, 0x81, PT ;  /* 0x000000817200780c */ /* 0x000fe20003f26270 */
[----:B------:R-:W-:-:S04]  /*58c0*/  @!P4 IMAD R21, R100, R105, RZ ;  /* 0x000000696415c224 */ /* 0x000fc800078e02ff */
[-C--:B------:R-:W-:Y:S01]  /*58d0*/  @!P5 IMAD R101, R101, R105.reuse, RZ ;  /* 0x000000696565d224 */ /* 0x080fe200078e02ff */
[----:B------:R3:W-:Y:S01]  /*58e0*/  @!P4 STG.E.U8 desc[UR36][R4.64+0x8], R21 ;  /* 0x000008150400c986 */ /* 0x0007e2000c101124 */
[C---:B------:R-:W-:Y:S02]  /*58f0*/  ISETP.LT.OR P4, PT, R3.reuse, 0xa, !P3 ;  /* 0x0000000a0300780c */ /* 0x040fe40005f81670 */
[----:B0-----:R-:W-:Y:S01]  /*5900*/  @!P0 IMAD R13, R102, R105, RZ ;  /* 0x00000069660d8224 */ /* 0x001fe200078e02ff */
[----:B------:R-:W-:Y:S01]  /*5910*/  @!P5 STG.E.U8 desc[UR36][R4.64+0x9], R101 ;  /* 0x000009650400d986 */ /* 0x000fe2000c101124 */
[----:B------:R-:W-:-:S03]  /*5920*/  ISETP.LT.OR P5, PT, R3, 0x1, !P1 ;  /* 0x000000010300780c */ /* 0x000fc60004fa1670 */
[----:B------:R0:W-:Y:S01]  /*5930*/  @!P0 STG.E.U8 desc[UR36][R6.64+0x8], R13 ;  /* 0x0000080d06008986 */ /* 0x0001e2000c101124 */
[----:B------:R-:W-:-:S05]  /*5940*/  ISETP.GE.AND P0, PT, R114, 0x89, PT ;  /* 0x000000897200780c */ /* 0x000fca0003f06270 */
[----:B------:R-:W-:-:S04]  /*5950*/  @!P4 IMAD R103, R103, R105, RZ ;  /* 0x000000696767c224 */ /* 0x000fc800078e02ff */
[----:B-1----:R-:W-:Y:S01]  /*5960*/  @!P5 IMAD R15, R88, R105, RZ ;  /* 0x00000069580fd224 */ /* 0x002fe200078e02ff */
[----:B------:R-:W-:Y:S01]  /*5970*/  @!P4 STG.E.U8 desc[UR36][R6.64+0x9], R103 ;  /* 0x000009670600c986 */ /* 0x000fe2000c101124 */
[----:B------:R-:W-:-:S03]  /*5980*/  ISETP.LT.OR P4, PT, R3, 0x2, !P1 ;  /* 0x000000020300780c */ /* 0x000fc60004f81670 */
[----:B------:R1:W-:Y:S01]  /*5990*/  @!P5 STG.E.U8 desc[UR36][R10.64], R15 ;  /* 0x0000000f0a00d986 */ /* 0x0003e2000c101124 */
[----:B------:R-:W-:-:S09]  /*59a0*/  ISETP.LT.OR P5, PT, R3, 0x1, !P0 ;  /* 0x000000010300780c */ /* 0x000fd200047a1670 */
[----:B------:R-:W-:-:S04]  /*59b0*/  @!P4 IMAD R89, R89, R105, RZ ;  /* 0x000000695959c224 */ /* 0x000fc800078e02ff */
[----:B---3--:R-:W-:Y:S01]  /*59c0*/  @!P5 IMAD R21, R90, R105, RZ ;  /* 0x000000695a15d224 */ /* 0x008fe200078e02ff */
[----:B------:R-:W-:Y:S01]  /*59d0*/  @!P4 STG.E.U8 desc[UR36][R10.64+0x1], R89 ;  /* 0x000001590a00c986 */ /* 0x000fe2000c101124 */
[----:B------:R-:W-:-:S03]  /*59e0*/  ISETP.LT.OR P4, PT, R3, 0x2, !P0 ;  /* 0x000000020300780c */ /* 0x000fc60004781670 */
[----:B------:R3:W-:Y:S01]  /*59f0*/  @!P5 STG.E.U8 desc[UR36][R8.64], R21 ;  /* 0x000000150800d986 */ /* 0x0007e2000c101124 */
[----:B------:R-:W-:-:S09]  /*5a00*/  ISETP.LT.OR P5, PT, R3, 0x9, !P1 ;  /* 0x000000090300780c */ /* 0x000fd20004fa1670 */
[----:B------:R-:W-:-:S04]  /*5a10*/  @!P4 IMAD R91, R91, R105, RZ ;  /* 0x000000695b5bc224 */ /* 0x000fc800078e02ff */
[----:B0-----:R-:W-:Y:S01]  /*5a20*/  @!P5 IMAD R13, R92, R105, RZ ;  /* 0x000000695c0dd224 */ /* 0x001fe200078e02ff */
[----:B------:R-:W-:Y:S01]  /*5a30*/  @!P4 STG.E.U8 desc[UR36][R8.64+0x1], R91 ;  /* 0x0000015b0800c986 */ /* 0x000fe2000c101124 */
[----:B------:R-:W-:-:S03]  /*5a40*/  ISETP.LT.OR P4, PT, R3, 0xa, !P1 ;  /* 0x0000000a0300780c */ /* 0x000fc60004f81670 */
[----:B------:R0:W-:Y:S01]  /*5a50*/  @!P5 STG.E.U8 desc[UR36][R10.64+0x8], R13 ;  /* 0x0000080d0a00d986 */ /* 0x0001e2000c101124 */
[----:B------:R-:W-:-:S09]  /*5a60*/  ISETP.LT.OR P5, PT, R3, 0x9, !P0 ;  /* 0x000000090300780c */ /* 0x000fd200047a1670 */
        /* <DEDUP_REMOVED lines=154> */
[----:B------:R-:W-:Y:S01]  /*6410*/  @!P5 STG.E.U8 desc[UR36][R4.64+0x40], R21 ;  /* 0x000040150400d986 */ /* 0x000fe2000c101124 */
[----:B------:R-:W-:-:S09]  /*6420*/  ISETP.LT.OR P5, PT, R3, 0x41, !P3 ;  /* 0x000000410300780c */ /* 0x000fd20005fa1670 */
[----:B------:R-:W-:-:S04]  /*6430*/  @!P4 IMAD R33, R33, R105, RZ ;  /* 0x000000692121c224 */ /* 0x000fc800078e02ff */
[----:B0-----:R-:W-:Y:S01]  /*6440*/  @!P5 IMAD R13, R34, R105, RZ ;  /* 0x00000069220dd224 */ /* 0x001fe200078e02ff */
[----:B------:R-:W-:Y:S01]  /*6450*/  @!P4 STG.E.U8 desc[UR36][R4.64+0x41], R33 ;  /* 0x000041210400c986 */ /* 0x000fe2000c101124 */
[----:B------:R-:W-:-:S03]  /*6460*/  ISETP.LT.OR P4, PT, R3, 0x42, !P3 ;  /* 0x000000420300780c */ /* 0x000fc60005f81670 */
[----:B------:R0:W-:Y:S01]  /*6470*/  @!P5 STG.E.U8 desc[UR36][R6.64+0x40], R13 ;  /* 0x0000400d0600d986 */ /* 0x0001e2000c101124 */
[C---:B------:R-:W-:Y:S02]  /*6480*/  ISETP.LT.OR P5, PT, R3.reuse, 0x49, !P2 ;  /* 0x000000490300780c */ /* 0x040fe400057a1670 */
[----:B------:R-:W-:-:S07]  /*6490*/  ISETP.LT.OR P2, PT, R3, 0x4a, !P2 ;  /* 0x0000004a0300780c */ /* 0x000fce0005741670 */
[----:B------:R-:W-:-:S04]  /*64a0*/  @!P4 IMAD R35, R35, R105, RZ ;  /* 0x000000692323c224 */ /* 0x000fc800078e02ff */
[-C--:B-1----:R-:W-:Y:S01]  /*64b0*/  @!P5 IMAD R15, R36, R105.reuse, RZ ;  /* 0x00000069240fd224 */ /* 0x082fe200078e02ff */
[----:B------:R-:W-:Y:S01]  /*64c0*/  @!P4 STG.E.U8 desc[UR36][R6.64+0x41], R35 ;  /* 0x000041230600c986 */ /* 0x000fe2000c101124 */
[----:B------:R-:W-:Y:S01]  /*64d0*/  @!P2 IMAD R37, R37, R105, RZ ;  /* 0x000000692525a224 */ /* 0x000fe200078e02ff */
[C---:B------:R-:W-:Y:S02]  /*64e0*/  ISETP.LT.OR P4, PT, R3.reuse, 0x49, !P3 ;  /* 0x000000490300780c */ /* 0x040fe40005f81670 */
[C---:B------:R-:W-:Y:S01]  /*64f0*/  ISETP.LT.OR P3, PT, R3.reuse, 0x4a, !P3 ;  /* 0x0000004a0300780c */ /* 0x040fe20005f61670 */
[----:B------:R-:W-:Y:S01]  /*6500*/  @!P5 STG.E.U8 desc[UR36][R4.64+0x48], R15 ;  /* 0x0000480f0400d986 */ /* 0x000fe2000c101124 */
[----:B------:R-:W-:-:S03]  /*6510*/  ISETP.LT.OR P5, PT, R3, 0x41, !P1 ;  /* 0x000000410300780c */ /* 0x000fc60004fa1670 */
[----:B------:R1:W-:Y:S01]  /*6520*/  @!P2 STG.E.U8 desc[UR36][R4.64+0x49], R37 ;  /* 0x000049250400a986 */ /* 0x0003e2000c101124 */
[----:B------:R-:W-:-:S05]  /*6530*/  ISETP.LT.OR P2, PT, R3, 0x42, !P1 ;  /* 0x000000420300780c */ /* 0x000fca0004f41670 */
[-C--:B0-----:R-:W-:Y:S02]  /*6540*/  @!P4 IMAD R13, R38, R105.reuse, RZ ;  /* 0x00000069260dc224 */ /* 0x081fe400078e02ff */
[-C--:B------:R-:W-:Y:S02]  /*6550*/  @!P3 IMAD R39, R39, R105.reuse, RZ ;  /* 0x000000692727b224 */ /* 0x080fe400078e02ff */
[-C--:B------:R-:W-:Y:S01]  /*6560*/  @!P5 IMAD R21, R24, R105.reuse, RZ ;  /* 0x000000691815d224 */ /* 0x080fe200078e02ff */
[----:B------:R-:W-:Y:S01]  /*6570*/  @!P4 STG.E.U8 desc[UR36][R6.64+0x48], R13 ;  /* 0x0000480d0600c986 */ /* 0x000fe2000c101124 */
[----:B------:R-:W-:Y:S02]  /*6580*/  ISETP.LT.OR P4, PT, R3, 0x42, !P0 ;  /* 0x000000420300780c */ /* 0x000fe40004781670 */
[----:B------:R-:W-:Y:S01]  /*6590*/  @!P2 IMAD R25, R25, R105, RZ ;  /* 0x000000691919a224 */ /* 0x000fe200078e02ff */
[----:B------:R0:W-:Y:S01]  /*65a0*/  @!P3 STG.E.U8 desc[UR36][R6.64+0x49], R39 ;  /* 0x000049270600b986 */ /* 0x0001e2000c101124 */
[----:B------:R-:W-:-:S03]  /*65b0*/  ISETP.LT.OR P3, PT, R3, 0x41, !P0 ;  /* 0x000000410300780c */ /* 0x000fc60004761670 */
[----:B------:R3:W-:Y:S01]  /*65c0*/  @!P2 STG.E.U8 desc[UR36][R10.64+0x41], R25 ;  /* 0x000041190a00a986 */ /* 0x0007e2000c101124 */
[C---:B------:R-:W-:Y:S02]  /*65d0*/  ISETP.LT.OR P2, PT, R3.reuse, 0x49, !P1 ;  /* 0x000000490300780c */ /* 0x040fe40004f41670 */
[C---:B------:R-:W-:Y:S01]  /*65e0*/  ISETP.LT.OR P1, PT, R3.reuse, 0x4a, !P1 ;  /* 0x0000004a0300780c */ /* 0x040fe20004f21670 */
[----:B------:R3:W-:Y:S01]  /*65f0*/  @!P5 STG.E.U8 desc[UR36][R10.64+0x40], R21 ;  /* 0x000040150a00d986 */ /* 0x0007e2000c101124 */
[----:B------:R-:W-:Y:S01]  /*6600*/  ISETP.LT.OR P5, PT, R3, 0x49, !P0 ;  /* 0x000000490300780c */ /* 0x000fe200047a1670 */
[----:B------:R-:W-:Y:S01]  /*6610*/  @!P4 IMAD R27, R27, R105, RZ ;  /* 0x000000691b1bc224 */ /* 0x000fe200078e02ff */
[----:B------:R-:W-:-:S03]  /*6620*/  ISETP.LT.OR P0, PT, R3, 0x4a, !P0 ;  /* 0x0000004a0300780c */ /* 0x000fc60004701670 */
[-C--:B------:R-:W-:Y:S01]  /*6630*/  @!P3 IMAD R3, R26, R105.reuse, RZ ;  /* 0x000000691a03b224 */ /* 0x080fe200078e02ff */
[----:B------:R3:W-:Y:S03]  /*6640*/  @!P4 STG.E.U8 desc[UR36][R8.64+0x41], R27 ;  /* 0x0000411b0800c986 */ /* 0x0007e6000c101124 */
[-C--:B-1----:R-:W-:Y:S01]  /*6650*/  @!P2 IMAD R5, R28, R105.reuse, RZ ;  /* 0x000000691c05a224 */ /* 0x082fe200078e02ff */
[----:B------:R3:W-:Y:S01]  /*6660*/  @!P3 STG.E.U8 desc[UR36][R8.64+0x40], R3 ;  /* 0x000040030800b986 */ /* 0x0007e2000c101124 */
[-C--:B------:R-:W-:Y:S02]  /*6670*/  @!P1 IMAD R29, R29, R105.reuse, RZ ;  /* 0x000000691d1d9224 */ /* 0x080fe400078e02ff */
[-C--:B0-----:R-:W-:Y:S01]  /*6680*/  @!P5 IMAD R7, R30, R105.reuse, RZ ;  /* 0x000000691e07d224 */ /* 0x081fe200078e02ff */
[----:B------:R3:W-:Y:S01]  /*6690*/  @!P2 STG.E.U8 desc[UR36][R10.64+0x48], R5 ;  /* 0x000048050a00a986 */ /* 0x0007e2000c101124 */
[----:B------:R-:W-:-:S03]  /*66a0*/  @!P0 IMAD R31, R31, R105, RZ ;  /* 0x000000691f1f8224 */ /* 0x000fc600078e02ff */
[----:B------:R3:W-:Y:S04]  /*66b0*/  @!P1 STG.E.U8 desc[UR36][R10.64+0x49], R29 ;  /* 0x0000491d0a009986 */ /* 0x0007e8000c101124 */
[----:B------:R3:W-:Y:S04]  /*66c0*/  @!P5 STG.E.U8 desc[UR36][R8.64+0x48], R7 ;  /* 0x000048070800d986 */ /* 0x0007e8000c101124 */
[----:B------:R3:W-:Y:S02]  /*66d0*/  @!P0 STG.E.U8 desc[UR36][R8.64+0x49], R31 ;  /* 0x0000491f08008986 */ /* 0x0007e4000c101124 */
.L_x_197:
[----:B------:R-:W-:Y:S05]  /*66e0*/  BSYNC B0 ;  /* 0x0000000000007941 */ /* 0x000fea0003800000 */
.L_x_35:
[----:B------:R-:W-:Y:S01]  /*66f0*/  ULDC UR4, c[0x0][0xc] ;  /* 0x0000030000047ab9 */ /* 0x000fe20000000800 */
[----:B------:R-:W-:Y:S01]  /*6700*/  ULDC UR5, c[0x0][0x10] ;  /* 0x0000040000057ab9 */ /* 0x000fe20000000800 */
[----:B---3--:R-:W3:Y:S01]  /*6710*/  LDC R3, c[0x0][0x14] ;  /* 0x00000500ff037b82 */ /* 0x008ee20000000800 */
[----:B------:R-:W-:Y:S01]  /*6720*/  UIMAD.WIDE.U32 UR4, UR4, UR5, URZ ;  /* 0x00000005040472a5 */ /* 0x000fe2000f8e003f */
[----:B------:R-:W-:Y:S02]  /*6730*/  IMAD.MOV.U32 R109, RZ, RZ, -0x1 ;  /* 0xffffffffff6d7424 */ /* 0x000fe400078e00ff */
[----:B------:R-:W-:-:S03]  /*6740*/  IMAD.MOV.U32 R104, RZ, RZ, -0x1 ;  /* 0xffffffffff687424 */ /* 0x000fc600078e00ff */
[----:B---3--:R-:W-:-:S04]  /*6750*/  IMAD.WIDE.U32 R16, R3, UR4, R16 ;  /* 0x0000000403107c25 */ /* 0x008fc8000f8e0010 */
[----:B------:R-:W-:Y:S01]  /*6760*/  IMAD R3, R3, UR5, RZ ;  /* 0x0000000503037c24 */ /* 0x000fe2000f8e02ff */
[----:B------:R-:W-:Y:S02]  /*6770*/  ULDC.64 UR4, c[0x0][0x650] ;  /* 0x0001940000047ab9 */ /* 0x000fe40000000a00 */
[----:B------:R-:W-:Y:S01]  /*6780*/  ISETP.GE.U32.AND P0, PT, R16, UR4, PT ;  /* 0x0000000410007c0c */ /* 0x000fe2000bf06070 */
[--C-:B------:R-:W-:Y:S01]  /*6790*/  IMAD.IADD R17, R17, 0x1, R3.reuse ;  /* 0x0000000111117824 */ /* 0x100fe200078e0203 */
[----:B------:R-:W-:-:S04]  /*67a0*/  PRMT R3, RZ, 0x7610, R3 ;  /* 0x00007610ff037816 */ /* 0x000fc80000000003 */
[----:B------:R-:W-:-:S13]  /*67b0*/  ISETP.GE.U32.AND.EX P0, PT, R17, UR5, PT, P0 ;  /* 0x0000000511007c0c */ /* 0x000fda000bf06100 */
[----:B------:R-:W-:Y:S05]  /*67c0*/  @P0 BRA `(.L_x_198) ;  /* 0x0000000400640947 */ /* 0x000fea0003800000 */
[----:B------:R-:W3:Y:S01]  /*67d0*/  S2R R12, SR_CTAID.X ;  /* 0x00000000000c7919 */ /* 0x000ee20000002500 */
[----:B------:R-:W1:Y:S01]  /*67e0*/  LDC.64 R10, c[0x0][0x628] ;  /* 0x00018a00ff0a7b82 */ /* 0x000e620000000a00 */
[----:B------:R-:W-:Y:S01]  /*67f0*/  ULDC UR4, c[0x0][0x150] ;  /* 0x0000540000047ab9 */ /* 0x000fe20000000800 */
[----:B0---4-:R-:W-:Y:S01]  /*6800*/  IMAD.MOV.U32 R8, RZ, RZ, R16 ;  /* 0x000000ffff087224 */ /* 0x011fe200078e0010 */
[----:B------:R-:W0:Y:S01]  /*6810*/  S2R R24, SR_CTAID.Y ;  /* 0x0000000000187919 */ /* 0x000e220000002600 */
[----:B------:R-:W-:-:S04]  /*6820*/  IMAD.MOV.U32 R9, RZ, RZ, R17 ;  /* 0x000000ffff097224 */ /* 0x000fc800078e0011 */
[----:B------:R-:W4:Y:S08]  /*6830*/  LDC R21, c[0x0][0x144] ;  /* 0x00005100ff157b82 */ /* 0x000f300000000800 */
[----:B------:R-:W0:Y:S08]  /*6840*/  LDC R0, c[0x0][0x630] ;  /* 0x00018c00ff007b82 */ /* 0x000e300000000800 */
[----:B------:R-:W0:Y:S01]  /*6850*/  LDC.64 R14, c[0x0][0x620] ;  /* 0x00018800ff0e7b82 */ /* 0x000e220000000a00 */
[----:B-1----:R-:W-:-:S04]  /*6860*/  ISETP.NE.U32.AND P0, PT, R10, RZ, PT ;  /* 0x000000ff0a00720c */ /* 0x002fc80003f05070 */
[----:B------:R-:W-:Y:S02]  /*6870*/  ISETP.NE.AND.EX P0, PT, R11, RZ, PT, P0 ;  /* 0x000000ff0b00720c */ /* 0x000fe40003f05300 */
[----:B---3--:R-:W-:-:S05]  /*6880*/  I2FP.F32.U32 R3, R12 ;  /* 0x0000000c00037245 */ /* 0x008fca0000201000 */
[----:B------:R-:W-:-:S04]  /*6890*/  FMUL R3, R3, UR4 ;  /* 0x0000000403037c20 */ /* 0x000fc80008400000 */
[----:B------:R1:W3:Y:S02]  /*68a0*/  F2I.U32.TRUNC.NTZ R20, R3 ;  /* 0x0000000300147305 */ /* 0x0002e4000020f000 */
[----:B----4-:R-:W-:Y:S05]  /*68b0*/  @!P0 BRA `(.L_x_199) ;  /* 0x0000000000288947 */ /* 0x010fea0003800000 */
[----:B-1----:R-:W1:Y:S02]  /*68c0*/  LDC R3, c[0x0][0x634] ;  /* 0x00018d00ff037b82 */ /* 0x002e640000000800 */
[----:B-1----:R-:W-:-:S05]  /*68d0*/  IADD3 R3, P0, R16, R3, RZ ;  /* 0x0000000310037210 */ /* 0x002fca0007f1e0ff */
        /* <DEDUP_REMOVED lines=8> */
.L_x_199:
[----:B------:R-:W4:Y:S01]  /*6960*/  LDC.64 R28, c[0x0][0x640] ;  /* 0x00019000ff1c7b82 */ /* 0x000f220000000a00 */
[-CC-:B0-----:R-:W-:Y:S01]  /*6970*/  SHF.R.U64 R104, R8, R0.reuse, R9.reuse ;  /* 0x0000000008687219 */ /* 0x181fe20000001209 */
[----:B---3--:R-:W-:Y:S01]  /*6980*/  IMAD.MOV R20, RZ, RZ, -R20 ;  /* 0x000000ffff147224 */ /* 0x008fe200078e0a14 */
[----:B------:R-:W-:Y:S01]  /*6990*/  SHF.R.U32.HI R0, RZ, R0, R9 ;  /* 0x00000000ff007219 */ /* 0x000fe20000011609 */
[----:B------:R-:W-:Y:S01]  /*69a0*/  ULDC UR4, c[0x0][0x154] ;  /* 0x0000550000047ab9 */ /* 0x000fe20000000800 */
[----:B-1----:R-:W-:Y:S01]  /*69b0*/  IADD3 R3, P0, RZ, -R104, RZ ;  /* 0x80000068ff037210 */ /* 0x002fe20007f1e0ff */
[----:B------:R-:W-:Y:S02]  /*69c0*/  IMAD R21, R21, R20, R12 ;  /* 0x0000001415157224 */ /* 0x000fe400078e020c */
[----:B------:R-:W0:Y:S01]  /*69d0*/  LDC R6, c[0x0][0x618] ;  /* 0x00018600ff067b82 */ /* 0x000e220000000800 */
[----:B------:R-:W-:Y:S02]  /*69e0*/  IMAD.MOV.U32 R7, RZ, RZ, 0x1 ;  /* 0x00000001ff077424 */ /* 0x000fe400078e00ff */
[----:B------:R-:W-:-:S04]  /*69f0*/  IMAD.X R5, RZ, RZ, ~R0, P0 ;  /* 0x000000ffff057224 */ /* 0x000fc800000e0e00 */
[-C--:B------:R-:W-:Y:S01]  /*6a00*/  IMAD R0, R5, R14.reuse, RZ ;  /* 0x0000000e05007224 */ /* 0x080fe200078e02ff */
[----:B------:R-:W1:Y:S01]  /*6a10*/  LDC R8, c[0x0][0x608] ;  /* 0x00018200ff087b82 */ /* 0x000e620000000800 */
[----:B------:R-:W-:-:S04]  /*6a20*/  IMAD.WIDE.U32 R4, R3, R14, R16 ;  /* 0x0000000e03047225 */ /* 0x000fc800078e0010 */
[----:B------:R-:W-:Y:S01]  /*6a30*/  IMAD R3, R3, R15, R0 ;  /* 0x0000000f03037224 */ /* 0x000fe200078e0200 */
[----:B------:R-:W-:Y:S02]  /*6a40*/  I2FP.F32.U32 R0, R24 ;  /* 0x0000001800007245 */ /* 0x000fe40000201000 */
[----:B------:R-:W3:Y:S01]  /*6a50*/  LDC R26, c[0x0][0x658] ;  /* 0x00019600ff1a7b82 */ /* 0x000ee20000000800 */
[----:B------:R-:W-:Y:S01]  /*6a60*/  IMAD.IADD R3, R5, 0x1, R3 ;  /* 0x0000000105037824 */ /* 0x000fe200078e0203 */
[----:B----4-:R-:W-:Y:S01]  /*6a70*/  ISETP.NE.U32.AND P0, PT, R28, RZ, PT ;  /* 0x000000ff1c00720c */ /* 0x010fe20003f05070 */
[----:B------:R-:W-:Y:S01]  /*6a80*/  FMUL R0, R0, UR4 ;  /* 0x0000000400007c20 */ /* 0x000fe20008400000 */
[----:B------:R-:W-:Y:S02]  /*6a90*/  IMAD.MOV.U32 R5, RZ, RZ, -0x1 ;  /* 0xffffffffff057424 */ /* 0x000fe400078e00ff */
[----:B------:R-:W-:Y:S01]  /*6aa0*/  ISETP.NE.AND.EX P0, PT, R29, RZ, PT, P0 ;  /* 0x000000ff1d00720c */ /* 0x000fe20003f05300 */
[----:B------:R4:W2:Y:S01]  /*6ab0*/  F2I.U32.TRUNC.NTZ R13, R0 ;  /* 0x00000000000d7305 */ /* 0x0008a2000020f000 */
[----:B------:R-:W2:Y:S01]  /*6ac0*/  LDC R15, c[0x0][0x148] ;  /* 0x00005200ff0f7b82 */ /* 0x000ea20000000800 */
[----:B0-----:R-:W-:-:S02]  /*6ad0*/  SHF.R.U64 R12, R4, R6, R3 ;  /* 0x00000006040c7219 */ /* 0x001fc40000001203 */
[----:B------:R-:W-:-:S05]  /*6ae0*/  SHF.R.U32.HI R3, RZ, R6, R3 ;  /* 0x00000006ff037219 */ /* 0x000fca0000011603 */
[----:B------:R-:W0:Y:S01]  /*6af0*/  LDC R20, c[0x0][0x600] ;  /* 0x00018000ff147b82 */ /* 0x000e220000000800 */
[-CC-:B-1----:R-:W-:Y:S02]  /*6b00*/  SHF.R.U64 R10, R12, R8.reuse, R3.reuse ;  /* 0x000000080c0a7219 */ /* 0x182fe40000001203 */
[----:B------:R-:W-:-:S05]  /*6b10*/  SHF.R.U32.HI R3, RZ, R8, R3 ;  /* 0x00000008ff037219 */ /* 0x000fca0000011603 */
[----:B------:R-:W1:Y:S01]  /*6b20*/  LDC R27, c[0x0][0x648] ;  /* 0x00019200ff1b7b82 */ /* 0x000e620000000800 */
[-C--:B---3--:R-:W-:Y:S02]  /*6b30*/  SHF.L.U32 R4, R5, R26.reuse, RZ ;  /* 0x0000001a05047219 */ /* 0x088fe400000006ff */
[-CC-:B------:R-:W-:Y:S02]  /*6b40*/  SHF.R.U64 R14, R10, R26.reuse, R3.reuse ;  /* 0x0000001a0a0e7219 */ /* 0x180fe40000001203 */
[----:B------:R-:W-:Y:S02]  /*6b50*/  SHF.R.U32.HI R5, RZ, R26, R3 ;  /* 0x0000001aff057219 */ /* 0x000fe40000011603 */
[----:B------:R-:W-:Y:S01]  /*6b60*/  LOP3.LUT R25, RZ, R4, RZ, 0x33, !PT ;  /* 0x00000004ff197212 */ /* 0x000fe200078e33ff */
[----:B------:R-:W3:Y:S01]  /*6b70*/  LDC R30, c[0x0][0x638] ;  /* 0x00018e00ff1e7b82 */ /* 0x000ee20000000800 */
[----:B------:R-:W-:Y:S01]  /*6b80*/  SHF.L.U32 R26, R7, R26, RZ ;  /* 0x0000001a071a7219 */ /* 0x000fe200000006ff */
[----:B------:R-:W-:-:S06]  /*6b90*/  IMAD.MOV.U32 R4, RZ, RZ, R14 ;  /* 0x000000ffff047224 */ /* 0x000fcc00078e000e */
[----:B------:R-:W0:Y:S01]  /*6ba0*/  LDC R31, c[0x0][0x610] ;  /* 0x00018400ff1f7b82 */ /* 0x000e220000000800 */
[----:B----4-:R-:W-:Y:S05]  /*6bb0*/  @!P0 BRA `(.L_x_200) ;  /* 0x0000000000288947 */ /* 0x010fea0003800000 */
        /* <DEDUP_REMOVED lines=10> */
.L_x_200:
[----:B------:R-:W-:Y:S01]  /*6c60*/  ISETP.NE.AND P0, PT, R2, 0x1, PT ;  /* 0x000000010200780c */ /* 0x000fe20003f05270 */
[----:B0-----:R-:W-:Y:S01]  /*6c70*/  VIADD R7, R20, 0xffffffff ;  /* 0xffffffff14077836 */ /* 0x001fe20000000000 */
[----:B-1----:R-:W-:Y:S01]  /*6c80*/  SHF.R.U64 R0, R4, R27, R5 ;  /* 0x0000001b04007219 */ /* 0x002fe20000001205 */
[----:B--2---:R-:W-:Y:S01]  /*6c90*/  IMAD.MOV R13, RZ, RZ, -R13 ;  /* 0x000000ffff0d7224 */ /* 0x004fe200078e0a0d */
[----:B------:R-:W-:Y:S01]  /*6ca0*/  LOP3.LUT R5, R10, R25, RZ, 0xc0, !PT ;  /* 0x000000190a057212 */ /* 0x000fe200078ec0ff */
[----:B------:R-:W-:Y:S01]  /*6cb0*/  IMAD.MOV.U32 R4, RZ, RZ, 0x1 ;  /* 0x00000001ff047424 */ /* 0x000fe200078e00ff */
[----:B------:R-:W-:Y:S01]  /*6cc0*/  LOP3.LUT R12, R12, R7, RZ, 0xc0, !PT ;  /* 0x000000070c0c7212 */ /* 0x000fe200078ec0ff */
[----:B------:R-:W-:Y:S02]  /*6cd0*/  IMAD.MOV R3, RZ, RZ, -R0 ;  /* 0x000000ffff037224 */ /* 0x000fe400078e0a00 */
[----:B------:R-:W-:Y:S02]  /*6ce0*/  IMAD R0, R26, R0, R5 ;  /* 0x000000001a007224 */ /* 0x000fe400078e0205 */
[----:B---3--:R-:W-:-:S02]  /*6cf0*/  IMAD R3, R3, R30, R14 ;  /* 0x0000001e03037224 */ /* 0x008fc400078e020e */
[----:B------:R-:W-:Y:S02]  /*6d00*/  @P0 IMAD R21, R15, R13, R24 ;  /* 0x0000000d0f150224 */ /* 0x000fe400078e0218 */
[----:B------:R-:W-:Y:S01]  /*6d10*/  IMAD R5, R3, R20, R12 ;  /* 0x0000001403057224 */ /* 0x000fe200078e020c */
[----:B------:R-:W-:Y:S01]  /*6d20*/  PRMT R3, R4, 0x7610, R3 ;  /* 0x0000761004037816 */ /* 0x000fe20000000003 */
[----:B------:R-:W-:-:S05]  /*6d30*/  IMAD R0, R0, R31, R21 ;  /* 0x0000001f00007224 */ /* 0x000fca00078e0215 */
[----:B------:R-:W-:Y:S02]  /*6d40*/  SEL R109, R5, R0, !P0 ;  /* 0x00000000056d7207 */ /* 0x000fe40004000000 */
[----:B------:R-:W-:-:S07]  /*6d50*/  SEL R0, R0, R5, !P0 ;  /* 0x0000000500007207 */ /* 0x000fce0004000000 */
.L_x_198:
[----:B------:R-:W-:Y:S01]  /*6d60*/  LOP3.LUT P0, RZ, R3, 0xff, RZ, 0xc0, !PT ;  /* 0x000000ff03ff7812 */ /* 0x000fe2000780c0ff */
[----:B------:R-:W-:-:S12]  /*6d70*/  IMAD.MOV.U32 R108, RZ, RZ, R0 ;  /* 0x000000ffff6c7224 */ /* 0x000fd800078e0000 */
[----:B------:R-:W-:Y:S05]  /*6d80*/  @P0 BRA `(.L_x_201) ;  /* 0xffffffa400d00947 */ /* 0x000fea000383ffff */
[----:B------:R-:W-:Y:S05]  /*6d90*/  EXIT ;  /* 0x000000000000794d */ /* 0x000fea0003800000 */
.L_x_8:
[----:B0-----:R-:W-:Y:S01]  /*6da0*/  ULDC.64 UR4, c[0x0][0x650] ;  /* 0x0001940000047ab9 */ /* 0x001fe20000000a00 */
        /* <DEDUP_REMOVED lines=25> */
.L_x_203:
[----:B------:R-:W0:Y:S01]  /*6f40*/  LDC.64 R28, c[0x0][0x640] ;  /* 0x00019000ff1c7b82 */ /* 0x000e220000000a00 */
[-CC-:B------:R-:W-:Y:S01]  /*6f50*/  SHF.R.U64 R22, R12, R6.reuse, R13.reuse ;  /* 0x000000060c167219 */ /* 0x180fe2000000120d */
[----:B------:R-:W-:Y:S01]  /*6f60*/  IMAD.MOV.U32 R30, RZ, RZ, 0x1 ;  /* 0x00000001ff1e7424 */ /* 0x000fe200078e00ff */
[----:B------:R-:W-:Y:S02]  /*6f70*/  SHF.R.U32.HI R6, RZ, R6, R13 ;  /* 0x00000006ff067219 */ /* 0x000fe4000001160d */
        /* <DEDUP_REMOVED lines=8> */
[----:B------:R-:W-:Y:S01]  /*7000*/  IMAD.IADD R9, R9, 0x1, R11 ;  /* 0x0000000109097824 */ /* 0x000fe200078e020b */
[----:B0-----:R-:W-:-:S04]  /*7010*/  ISETP.NE.U32.AND P0, PT, R28, RZ, PT ;  /* 0x000000ff1c00720c */ /* 0x001fc80003f05070 */
[----:B------:R-:W-:Y:S02]  /*7020*/  ISETP.NE.AND.EX P0, PT, R29, RZ, PT, P0 ;  /* 0x000000ff1d00720c */ /* 0x000fe40003f05300 */
[----:B------:R-:W0:Y:S01]  /*7030*/  LDC R20, c[0x0][0x600] ;  /* 0x00018000ff147b82 */ /* 0x000e220000000800 */
[-CC-:B-1----:R-:W-:Y:S01]  /*7040*/  SHF.R.U64 R14, R8, R10.reuse, R9.reuse ;  /* 0x0000000a080e7219 */ /* 0x182fe20000001209 */
[----:B------:R-:W-:Y:S01]  /*7050*/  IMAD.MOV.U32 R8, RZ, RZ, -0x1 ;  /* 0xffffffffff087424 */ /* 0x000fe200078e00ff */
[----:B------:R-:W-:-:S05]  /*7060*/  SHF.R.U32.HI R9, RZ, R10, R9 ;  /* 0x0000000aff097219 */ /* 0x000fca0000011609 */
[----:B------:R-:W1:Y:S01]  /*7070*/  LDC R26, c[0x0][0x648] ;  /* 0x00019200ff1a7b82 */ /* 0x000e620000000800 */
[-CC-:B--2---:R-:W-:Y:S02]  /*7080*/  SHF.R.U64 R21, R14, R12.reuse, R9.reuse ;  /* 0x0000000c0e157219 */ /* 0x184fe40000001209 */
[----:B------:R-:W-:-:S05]  /*7090*/  SHF.R.U32.HI R6, RZ, R12, R9 ;  /* 0x0000000cff067219 */ /* 0x000fca0000011609 */
[----:B------:R-:W2:Y:S01]  /*70a0*/  LDC R27, c[0x0][0x638] ;  /* 0x00018e00ff1b7b82 */ /* 0x000ea20000000800 */
[-C--:B---3--:R-:W-:Y:S02]  /*70b0*/  SHF.L.U32 R8, R8, R25.reuse, RZ ;  /* 0x0000001908087219 */ /* 0x088fe400000006ff */
[-CC-:B------:R-:W-:Y:S02]  /*70c0*/  SHF.R.U64 R23, R21, R25.reuse, R6.reuse ;  /* 0x0000001915177219 */ /* 0x180fe40000001206 */
[----:B------:R-:W-:Y:S02]  /*70d0*/  LOP3.LUT R32, RZ, R8, RZ, 0x33, !PT ;  /* 0x00000008ff207212 */ /* 0x000fe400078e33ff */
[----:B------:R-:W-:Y:S01]  /*70e0*/  SHF.R.U32.HI R9, RZ, R25, R6 ;  /* 0x00000019ff097219 */ /* 0x000fe20000011606 */
[----:B------:R-:W3:Y:S01]  /*70f0*/  LDC R31, c[0x0][0x610] ;  /* 0x00018400ff1f7b82 */ /* 0x000ee20000000800 */
[----:B------:R-:W-:Y:S01]  /*7100*/  IMAD.MOV.U32 R8, RZ, RZ, R23 ;  /* 0x000000ffff087224 */ /* 0x000fe200078e0017 */
[----:B------:R-:W-:Y:S06]  /*7110*/  @!P0 BRA `(.L_x_204) ;  /* 0x0000000000288947 */ /* 0x000fec0003800000 */
        /* <DEDUP_REMOVED lines=10> */
.L_x_204:
[----:B------:R-:W-:Y:S02]  /*71c0*/  ISETP.NE.AND P0, PT, R2, 0x1, PT ;  /* 0x000000010200780c */ /* 0x000fe40003f05270 */
[----:B-1----:R-:W-:Y:S01]  /*71d0*/  SHF.R.U64 R6, R8, R26, R9 ;  /* 0x0000001a08067219 */ /* 0x002fe20000001209 */
[----:B0-----:R-:W-:Y:S01]  /*71e0*/  VIADD R9, R20, 0xffffffff ;  /* 0xffffffff14097836 */ /* 0x001fe20000000000 */
[----:B------:R-:W-:Y:S02]  /*71f0*/  SHF.L.U32 R30, R30, R25, RZ ;  /* 0x000000191e1e7219 */ /* 0x000fe400000006ff */
[----:B------:R-:W-:Y:S01]  /*7200*/  LOP3.LUT R5, R21, R32, RZ, 0xc0, !PT ;  /* 0x0000002015057212 */ /* 0x000fe200078ec0ff */
[----:B------:R-:W-:-:S04]  /*7210*/  IMAD.MOV R8, RZ, RZ, -R6 ;  /* 0x000000ffff087224 */ /* 0x000fc800078e0a06 */
[----:B------:R-:W-:Y:S01]  /*7220*/  IMAD R6, R30, R6, R5 ;  /* 0x000000061e067224 */ /* 0x000fe200078e0205 */
[----:B------:R-:W-:Y:S01]  /*7230*/  LOP3.LUT R5, R14, R9, RZ, 0xc0, !PT ;  /* 0x000000090e057212 */ /* 0x000fe200078ec0ff */
[----:B------:R-:W-:Y:S02]  /*7240*/  @P0 IMAD R3, R7, R24, R4 ;  /* 0x0000001807030224 */ /* 0x000fe400078e0204 */
[----:B--2---:R-:W-:Y:S02]  /*7250*/  IMAD R4, R8, R27, R23 ;  /* 0x0000001b08047224 */ /* 0x004fe400078e0217 */
[----:B---3--:R-:W-:Y:S02]  /*7260*/  IMAD R3, R6, R31, R3 ;  /* 0x0000001f06037224 */ /* 0x008fe400078e0203 */
[----:B------:R-:W-:Y:S02]  /*7270*/  IMAD R4, R4, R20, R5 ;  /* 0x0000001404047224 */ /* 0x000fe400078e0205 */
[----:B------:R-:W-:-:S02]  /*7280*/  IMAD.MOV.U32 R8, RZ, RZ, 0x1 ;  /* 0x00000001ff087424 */ /* 0x000fc400078e00ff */
[----:B------:R-:W-:Y:S01]  /*7290*/  IMAD.MOV.U32 R6, RZ, RZ, R22 ;  /* 0x000000ffff067224 */ /* 0x000fe200078e0016 */
[----:B------:R-:W-:Y:S02]  /*72a0*/  SEL R20, R4, R3, !P0 ;  /* 0x0000000304147207 */ /* 0x000fe40004000000 */
[----:B------:R-:W-:-:S07]  /*72b0*/  SEL R21, R3, R4, !P0 ;  /* 0x0000000403157207 */ /* 0x000fce0004000000 */
.L_x_202:
[----:B------:R-:W-:-:S08]  /*72c0*/  NOP ;  /* 0x0000000000007918 */ /* 0x000fd00000000000 */
[----:B------:R-:W0:-:S00]  /*72d0*/  USETMAXREG.DEALLOC.CTAPOOL 0x28 ;  /* 0x00000028000079c8 */ /* 0x000e0000080e0500 */
[----:B0-----:R-:W-:-:S13]  /*72e0*/  ISETP.NE.AND P0, PT, R0, RZ, PT ;  /* 0x000000ff0000720c */ /* 0x001fda0003f05270 */
[----:B------:R-:W-:Y:S05]  /*72f0*/  @P0 EXIT ;  /* 0x000000000000094d */ /* 0x000fea0003800000 */
[----:B------:R-:W-:Y:S01]  /*7300*/  LOP3.LUT P0, RZ, R8, 0xff, RZ, 0xc0, !PT ;  /* 0x000000ff08ff7812 */ /* 0x000fe2000780c0ff */
[----:B------:R-:W-:Y:S02]  /*7310*/  IMAD.MOV.U32 R0, RZ, RZ, 0x1 ;  /* 0x00000001ff007424 */ /* 0x000fe400078e00ff */
[----:B------:R-:W-:-:S10]  /*7320*/  IMAD.MOV.U32 R3, RZ, RZ, RZ ;  /* 0x000000ffff037224 */ /* 0x000fd400078e00ff */
[----:B------:R-:W-:Y:S05]  /*7330*/  @!P0 BRA `(.L_x_205) ;  /* 0x0000000c00448947 */ /* 0x000fea0003800000 */
[----:B------:R-:W0:Y:S01]  /*7340*/  LDC R0, c[0x0][0x28c] ;  /* 0x0000a300ff007b82 */ /* 0x000e220000000800 */
[----:B------:R-:W1:Y:S01]  /*7350*/  S2R R9, SR_CgaCtaId ;  /* 0x0000000000097919 */ /* 0x000e620000008800 */
[----:B------:R-:W-:Y:S01]  /*7360*/  ULDC UR5, c[0x0][0x658] ;  /* 0x0001960000057ab9 */ /* 0x000fe20000000800 */
[----:B------:R-:W-:Y:S01]  /*7370*/  UMOV UR7, 0xffffffff ;  /* 0xffffffff00077882 */ /* 0x000fe20000000000 */
[----:B------:R-:W-:Y:S01]  /*7380*/  ULDC UR6, c[0x0][0xc] ;  /* 0x0000030000067ab9 */ /* 0x000fe20000000800 */
[----:B------:R-:W-:Y:S01]  /*7390*/  USHF.L.U32 UR8, UR7, UR5, URZ ;  /* 0x0000000507087299 */ /* 0x000fe2000800063f */
[----:B------:R-:W-:Y:S01]  /*73a0*/  IMAD.MOV.U32 R12, RZ, RZ, 0x500 ;  /* 0x00000500ff0c7424 */ /* 0x000fe200078e00ff */
[----:B------:R-:W-:Y:S01]  /*73b0*/  UMOV UR9, 0x1 ;  /* 0x0000000100097882 */ /* 0x000fe20000000000 */
[----:B------:R-:W-:Y:S01]  /*73c0*/  ULDC UR7, c[0x0][0x10] ;  /* 0x0000040000077ab9 */ /* 0x000fe20000000800 */
[----:B------:R-:W-:Y:S01]  /*73d0*/  USHF.L.U32 UR18, UR9, UR5, URZ ;  /* 0x0000000509127299 */ /* 0x000fe2000800063f */
[----:B------:R-:W-:Y:S01]  /*73e0*/  BSSY B0, `(.L_x_205) ;  /* 0x00000c6000007945 */ /* 0x000fe20003800000 */
[----:B------:R-:W-:Y:S01]  /*73f0*/  UIMAD.WIDE.U32 UR6, UR6, UR7, URZ ;  /* 0x00000007060672a5 */ /* 0x000fe2000f8e003f */
[----:B------:R-:W-:Y:S01]  /*7400*/  IMAD.MOV.U32 R11, RZ, RZ, 0x1 ;  /* 0x00000001ff0b7424 */ /* 0x000fe200078e00ff */
[----:B------:R-:W-:Y:S01]  /*7410*/  ULDC UR5, c[0x0][0x14] ;  /* 0x0000050000057ab9 */ /* 0x000fe20000000800 */
[----:B------:R-:W-:Y:S01]  /*7420*/  LOP3.LUT R8, R19, 0x2, RZ, 0xfc, !PT ;  /* 0x0000000213087812 */ /* 0x000fe200078efcff */
[----:B------:R-:W-:-:S02]  /*7430*/  UIMAD.WIDE.U32 UR22, UR6, UR5, URZ ;  /* 0x00000005061672a5 */ /* 0x000fc4000f8e003f */
[----:B------:R-:W-:Y:S01]  /*7440*/  UIMAD UR13, UR7, UR5, URZ ;  /* 0x00000005070d72a4 */ /* 0x000fe2000f8e023f */
[----:B------:R-:W-:Y:S01]  /*7450*/  ULDC UR4, c[0x0][0x600] ;  /* 0x0001800000047ab9 */ /* 0x000fe20000000800 */
[----:B------:R-:W-:Y:S02]  /*7460*/  ULOP3.LUT UR17, URZ, UR8, URZ, 0x33, !UPT ;  /* 0x000000083f117292 */ /* 0x000fe4000f8e333f */
[----:B------:R-:W-:Y:S01]  /*7470*/  UIADD3 UR4, UR4, -0x1, URZ ;  /* 0xffffffff04047890 */ /* 0x000fe2000fffe03f */
[----:B0-----:R-:W-:Y:S01]  /*7480*/  VIADD R0, R0, 0x1f ;  /* 0x0000001f00007836 */ /* 0x001fe20000000000 */
[----:B------:R-:W-:Y:S01]  /*7490*/  UIADD3 UR13, UR23, UR13, URZ ;  /* 0x0000000d170d7290 */ /* 0x000fe2000fffe03f */
[----:B------:R-:W-:-:S03]  /*74a0*/  ULDC.64 UR24, c[0x0][0x198] ;  /* 0x0000660000187ab9 */ /* 0x000fc60000000a00 */
[----:B------:R-:W-:-:S04]  /*74b0*/  SHF.R.S32.HI R3, RZ, 0x1f, R0 ;  /* 0x0000001fff037819 */ /* 0x000fc80000011400 */
[----:B------:R-:W-:Y:S01]  /*74c0*/  LEA.HI R3, R3, R0, RZ, 0x5 ;  /* 0x0000000003037211 */ /* 0x000fe200078f28ff */
[----:B------:R-:W-:Y:S01]  /*74d0*/  IMAD.MOV.U32 R0, RZ, RZ, 0x1 ;  /* 0x00000001ff007424 */ /* 0x000fe200078e00ff */
[----:B-1----:R-:W-:Y:S02]  /*74e0*/  LOP3.LUT R9, R9, 0x1, RZ, 0xc0, !PT ;  /* 0x0000000109097812 */ /* 0x002fe400078ec0ff */
[----:B------:R-:W-:Y:S01]  /*74f0*/  SHF.R.S32.HI R10, RZ, 0x5, R3 ;  /* 0x00000005ff0a7819 */ /* 0x000fe20000011403 */
[----:B------:R-:W-:Y:S02]  /*7500*/  IMAD.MOV.U32 R3, RZ, RZ, RZ ;  /* 0x000000ffff037224 */ /* 0x000fe400078e00ff */
[----:B------:R-:W-:Y:S02]  /*7510*/  IMAD R12, R9, R12, 0x27280 ;  /* 0x00027280090c7424 */ /* 0x000fe400078e020c */
[----:B------:R-:W-:-:S07]  /*7520*/  VIADD R13, R10, 0x1 ;  /* 0x000000010a0d7836 */ /* 0x000fce0000000000 */
.L_x_216:
[----:B------:R-:W-:-:S03]  /*7530*/  UMOV UR5, 0xffffffff ;  /* 0xffffffff00057882 */ /* 0x000fc60000000000 */
[----:B------:R-:W-:Y:S05]  /*7540*/  BRA.DIV UR5, `(.L_x_206) ;  /* 0x0000001a05c47947 */ /* 0x000fea000b800000 */
[----:B------:R-:W-:-:S13]  /*7550*/  ELECT P6, URZ, PT ;  /* 0x00000000003f782f */ /* 0x000fda00038c0000 */
.L_x_249:
[----:B------:R-:W0:Y:S01]  /*7560*/  LDC R4, c[0x0][0x28c] ;  /* 0x0000a300ff047b82 */ /* 0x000e220000000800 */
[----:B------:R-:W-:Y:S01]  /*7570*/  BSSY B1, `(.L_x_207) ;  /* 0x0000039000017945 */ /* 0x000fe20003800000 */
[----:B0-----:R-:W-:-:S13]  /*7580*/  ISETP.LT.OR P6, PT, R4, 0x1, !P6 ;  /* 0x000000010400780c */ /* 0x001fda00077c1670 */
[----:B------:R-:W-:Y:S05]  /*7590*/  @P6 BRA `(.L_x_208) ;  /* 0x0000000000d86947 */ /* 0x000fea0003800000 */
[----:B------:R-:W-:Y:S02]  /*75a0*/  IMAD R20, R20, 0x2, R9 ;  /* 0x0000000214147824 */ /* 0x000fe400078e0209 */
[----:B------:R-:W-:Y:S02]  /*75b0*/  IMAD R21, R21, 0xc0, RZ ;  /* 0x000000c015157824 */ /* 0x000fe400078e02ff */
[----:B------:R-:W-:Y:S02]  /*75c0*/  IMAD.MOV.U32 R24, RZ, RZ, RZ ;  /* 0x000000ffff187224 */ /* 0x000fe400078e00ff */
[----:B------:R-:W-:Y:S02]  /*75d0*/  IMAD.MOV.U32 R4, RZ, RZ, R13 ;  /* 0x000000ffff047224 */ /* 0x000fe400078e000d */
[----:B------:R-:W-:Y:S02]  /*75e0*/  IMAD.MOV.U32 R5, RZ, RZ, R0 ;  /* 0x000000ffff057224 */ /* 0x000fe400078e0000 */
[----:B------:R-:W-:-:S02]  /*75f0*/  IMAD.MOV.U32 R7, RZ, RZ, R3 ;  /* 0x000000ffff077224 */ /* 0x000fc400078e0003 */
[----:B------:R-:W-:-:S07]  /*7600*/  IMAD R20, R20, 0x28, RZ ;  /* 0x0000002814147824 */ /* 0x000fce00078e02ff */
.L_x_211:
[----:B------:R-:W0:Y:S01]  /*7610*/  S2R R15, SR_CgaCtaId ;  /* 0x00000000000f7919 */ /* 0x000e220000008800 */
[----:B------:R-:W-:Y:S02]  /*7620*/  MOV R14, 0x400 ;  /* 0x00000400000e7802 */ /* 0x000fe40000000f00 */
[----:B------:R-:W-:Y:S02]  /*7630*/  LOP3.LUT P1, RZ, R18, 0x7f, RZ, 0xc0, !PT ;  /* 0x0000007f12ff7812 */ /* 0x000fe4000782c0ff */
[----:B0-----:R-:W-:Y:S02]  /*7640*/  LEA R22, R15, R14, 0x18 ;  /* 0x0000000e0f167211 */ /* 0x001fe400078ec0ff */
[----:B------:R-:W-:-:S09]  /*7650*/  SHF.L.U32 R14, R5, 0x1f, RZ ;  /* 0x0000001f050e7819 */ /* 0x000fd200000006ff */
[----:B------:R-:W0:Y:S01]  /*7660*/  @!P1 LDC R15, c[0x0][0x500] ;  /* 0x00014000ff0f9b82 */ /* 0x000e220000000800 */
[----:B------:R-:W-:-:S04]  /*7670*/  IMAD R23, R7, 0x8, R22 ;  /* 0x0000000807177824 */ /* 0x000fc800078e0216 */
[----:B------:R-:W1:Y:S02]  /*7680*/  SYNCS.PHASECHK.TRANS64.TRYWAIT P0, [R23+URZ+0xd0], R14 ;  /* 0x0000d00e170075a7 */ /* 0x000e64000800017f */
[----:B-1----:R-:W-:Y:S05]  /*7690*/  @!P0 BRA `(.L_x_209) ;  /* 0x0000001800908947 */ /* 0x002fea0003800000 */
.L_x_250:
[----:B-1----:R-:W-:Y:S01]  /*76a0*/  PRMT R14, R8, 0x9910, RZ ;  /* 0x00009910080e7816 */ /* 0x002fe200000000ff */
[----:B0-----:R0:W-:Y:S03]  /*76b0*/  @!P1 SYNCS.ARRIVE.TRANS64 RZ, [R23+URZ], R15 ;  /* 0x0000000f17ff99a7 */ /* 0x0011e6000800003f */
[----:B------:R-:W-:-:S13]  /*76c0*/  ISETP.NE.AND P0, PT, R14, 0x2, PT ;  /* 0x000000020e00780c */ /* 0x000fda0003f05270 */
[----:B0-----:R-:W-:Y:S05]  /*76d0*/  @P0 BRA `(.L_x_210) ;  /* 0x0000000000040947 */ /* 0x001fea0003800000 */
[----:B------:R-:W-:Y:S01]  /*76e0*/  BPT.TRAP 0x1 ;  /* 0x000000040000795c */ /* 0x000fe20000300000 */
.L_x_210:
[----:B------:R-:W-:Y:S01]  /*76f0*/  IMAD R14, R7, 0x1800, R22 ;  /* 0x00001800070e7824 */ /* 0x000fe200078e0216 */
[----:B------:R-:W-:Y:S01]  /*7700*/  R2UR UR19, R22 ;  /* 0x00000000161372ca */ /* 0x000fe200000e0000 */
[----:B------:R-:W-:Y:S01]  /*7710*/  VIADD R4, R4, 0xffffffff ;  /* 0xffffffff04047836 */ /* 0x000fe20000000000 */
[----:B------:R-:W-:Y:S01]  /*7720*/  R2UR UR9, R23 ;  /* 0x00000000170972ca */ /* 0x000fe200000e0000 */
[----:B------:R-:W-:Y:S01]  /*7730*/  UIADD3 UR6, UP0, UR24, 0xf0, URZ ;  /* 0x000000f018067890 */ /* 0x000fe2000ff1e03f */
[----:B------:R-:W-:Y:S01]  /*7740*/  R2UR UR5, R14 ;  /* 0x000000000e0572ca */ /* 0x000fe200000e0000 */
[----:B------:R-:W-:Y:S01]  /*7750*/  IMAD R14, R7, 0xa00, R12 ;  /* 0x00000a00070e7824 */ /* 0x000fe200078e020c */
[----:B------:R-:W-:Y:S01]  /*7760*/  R2UR UR11, R21 ;  /* 0x00000000150b72ca */ /* 0x000fe200000e0000 */
[----:B------:R-:W-:Y:S01]  /*7770*/  UIADD3 UR26, UP1, UR24, 0x1f0, URZ ;  /* 0x000001f0181a7890 */ /* 0x000fe2000ff3e03f */
[----:B------:R-:W-:Y:S01]  /*7780*/  R2UR UR10, R24 ;  /* 0x00000000180a72ca */ /* 0x000fe200000e0000 */
[----:B------:R-:W-:Y:S01]  /*7790*/  UIADD3.X UR7, URZ, UR25, URZ, UP0, !UPT ;  /* 0x000000193f077290 */ /* 0x000fe200087fe43f */
[----:B------:R-:W-:Y:S01]  /*77a0*/  R2UR UR8, R14 ;  /* 0x000000000e0872ca */ /* 0x000fe200000e0000 */
[----:B------:R-:W-:Y:S01]  /*77b0*/  VIADD R7, R7, 0x1 ;  /* 0x0000000107077836 */ /* 0x000fe20000000000 */
[----:B------:R-:W-:Y:S01]  /*77c0*/  R2UR UR12, R6 ;  /* 0x00000000060c72ca */ /* 0x000fe200000e0000 */
[----:B------:R-:W-:Y:S01]  /*77d0*/  UIADD3.X UR27, URZ, UR25, URZ, UP1, !UPT ;  /* 0x000000193f1b7290 */ /* 0x000fe20008ffe43f */
[----:B------:R-:W-:Y:S01]  /*77e0*/  R2UR UR20, R20 ;  /* 0x00000000141472ca */ /* 0x000fe200000e0000 */
[----:B------:R-:W-:Y:S01]  /*77f0*/  UMOV UR14, 0x0 ;  /* 0x00000000000e7882 */ /* 0x000fe20000000000 */
[----:B------:R-:W-:Y:S01]  /*7800*/  ISETP.GT.AND P1, PT, R4, 0x1, PT ;  /* 0x000000010400780c */ /* 0x000fe20003f24270 */
[----:B------:R-:W-:Y:S01]  /*7810*/  UIADD3 UR16, UR5, 0x280, URZ ;  /* 0x0000028005107890 */ /* 0x000fe2000fffe03f */
[C---:B------:R-:W-:Y:S01]  /*7820*/  ISETP.NE.AND P0, PT, R7.reuse, 0x1a, PT ;  /* 0x0000001a0700780c */ /* 0x040fe20003f05270 */
[----:B------:R-:W-:Y:S01]  /*7830*/  UMOV UR15, 0x10000000 ;  /* 0x10000000000f7882 */ /* 0x000fe20000000000 */
[----:B------:R-:W-:Y:S01]  /*7840*/  UMOV UR21, 0x30000 ;  /* 0x0003000000157882 */ /* 0x000fe20000000000 */
[----:B------:R-:W-:Y:S01]  /*7850*/  VIADD R24, R24, 0x20 ;  /* 0x0000002018187836 */ /* 0x000fe20000000000 */
[----:B------:R-:W-:Y:S01]  /*7860*/  SEL R14, RZ, 0x1, P0 ;  /* 0x00000001ff0e7807 */ /* 0x000fe20000000000 */
[----:B------:R-:W-:Y:S01]  /*7870*/  UIADD3 UR5, UR19, UR8, URZ ;  /* 0x0000000813057290 */ /* 0x000fe2000fffe03f */
[----:B------:R-:W-:-:S02]  /*7880*/  SEL R7, R7, RZ, P0 ;  /* 0x000000ff07077207 */ /* 0x000fc40000000000 */
[----:B------:R-:W-:Y:S01]  /*7890*/  UMOV UR8, UR16 ;  /* 0x0000001000087c82 */ /* 0x000fe20008000000 */
[----:B------:R-:W-:Y:S01]  /*78a0*/  LOP3.LUT R5, R5, R14, RZ, 0x3c, !PT ;  /* 0x0000000e05057212 */ /* 0x000fe200078e3cff */
[----:B------:R0:W-:Y:S02]  /*78b0*/  UTMALDG.3D [UR8], [UR6], desc[UR14] ;  /* 0x00000e08060075b4 */ /* 0x0001e40008011000 */
[----:B0-----:R-:W-:Y:S01]  /*78c0*/  UMOV UR11, UR20 ;  /* 0x00000014000b7c82 */ /* 0x001fe20008000000 */
[----:B------:R-:W-:Y:S02]  /*78d0*/  UMOV UR8, UR5 ;  /* 0x0000000500087c82 */ /* 0x000fe40008000000 */
[----:B------:R0:W-:Y:S02]  /*78e0*/  UTMALDG.3D.MULTICAST [UR8], [UR26], UR21, desc[UR14] ;  /* 0x00000e081a0073b4 */ /* 0x0001e40008011815 */
[----:B0-----:R-:W-:Y:S05]  /*78f0*/  @P1 BRA `(.L_x_211) ;  /* 0xfffffffc00441947 */ /* 0x001fea000383ffff */
.L_x_208:
[----:B------:R-:W-:Y:S05]  /*7900*/  BSYNC B1 ;  /* 0x0000000000017941 */ /* 0x000fea0003800000 */
.L_x_207:
[----:B------:R-:W-:Y:S01]  /*7910*/  LOP3.LUT P1, RZ, R11, 0xff, RZ, 0xc0, !PT ;  /* 0x000000ff0bff7812 */ /* 0x000fe2000782c0ff */
[C---:B------:R-:W-:Y:S01]  /*7920*/  IMAD.IADD R6, R10.reuse, 0x1, R3 ;  /* 0x000000010a067824 */ /* 0x040fe200078e0203 */
[----:B------:R-:W-:Y:S01]  /*7930*/  ULDC.64 UR6, c[0x0][0x650] ;  /* 0x0001940000067ab9 */ /* 0x000fe20000000a00 */
[----:B------:R-:W-:Y:S01]  /*7940*/  ISETP.GE.U32.AND P2, PT, R10, 0x1a, PT ;  /* 0x0000001a0a00780c */ /* 0x000fe20003f46070 */
[----:B------:R-:W-:Y:S01]  /*7950*/  BSSY B1, `(.L_x_212) ;  /* 0x000006c000017945 */ /* 0x000fe20003800000 */
[----:B------:R-:W-:Y:S01]  /*7960*/  IMAD.MOV.U32 R21, RZ, RZ, -0x1 ;  /* 0xffffffffff157424 */ /* 0x000fe200078e00ff */
[----:B------:R-:W-:Y:S01]  /*7970*/  ISETP.GT.U32.AND P0, PT, R6, 0x19, PT ;  /* 0x000000190600780c */ /* 0x000fe20003f04070 */
[----:B------:R-:W-:Y:S01]  /*7980*/  IMAD.MOV.U32 R20, RZ, RZ, -0x1 ;  /* 0xffffffffff147424 */ /* 0x000fe200078e00ff */
[----:B------:R-:W-:Y:S02]  /*7990*/  PRMT R11, RZ, 0x7610, R11 ;  /* 0x00007610ff0b7816 */ /* 0x000fe4000000000b */
[----:B------:R-:W-:-:S03]  /*79a0*/  ISETP.LT.U32.AND P0, PT, R10, 0x1a, P0 ;  /* 0x0000001a0a00780c */ /* 0x000fc60000701070 */
[----:B------:R-:W0:Y:S01]  /*79b0*/  @P1 S2R R5, SR_CgaCtaId ;  /* 0x0000000000051919 */ /* 0x000e220000008800 */
[----:B------:R-:W-:-:S04]  /*79c0*/  @P1 MOV R4, 0x400 ;  /* 0x0000040000041802 */ /* 0x000fc80000000f00 */
[----:B0-----:R-:W-:Y:S01]  /*79d0*/  @P1 LEA R3, R5, R4, 0x18 ;  /* 0x0000000405031211 */ /* 0x001fe200078ec0ff */
[----:B------:R-:W-:-:S03]  /*79e0*/  IMAD.WIDE.U32 R4, R6, 0x4ec4ec4f, RZ ;  /* 0x4ec4ec4f06047825 */ /* 0x000fc600078e00ff */
[----:B------:R0:W-:Y:S01]  /*79f0*/  @P1 SYNCS.ARRIVE.TRANS64.A1T0 RZ, [R3+URZ+0x1b8], RZ ;  /* 0x0001b8ff03ff19a7 */ /* 0x0001e2000810003f */
[----:B------:R-:W-:Y:S02]  /*7a00*/  IADD3 R16, P1, R16, UR22, RZ ;  /* 0x0000001610107c10 */ /* 0x000fe4000ff3e0ff */
[----:B------:R-:W-:Y:S02]  /*7a10*/  SHF.R.U32.HI R5, RZ, 0x3, R5 ;  /* 0x00000003ff057819 */ /* 0x000fe40000011605 */
[----:B------:R-:W-:Y:S02]  /*7a20*/  IADD3.X R17, R17, UR13, RZ, P1, !PT ;  /* 0x0000000d11117c10 */ /* 0x000fe40008ffe4ff */
[----:B------:R-:W-:Y:S02]  /*7a30*/  PRMT R4, RZ, 0x7610, R4 ;  /* 0x00007610ff047816 */ /* 0x000fe40000000004 */
[----:B0-----:R-:W-:Y:S02]  /*7a40*/  SEL R3, RZ, 0x1, !P0 ;  /* 0x00000001ff037807 */ /* 0x001fe40004000000 */
[----:B------:R-:W-:-:S02]  /*7a50*/  ISETP.GE.U32.AND P0, PT, R16, UR6, PT ;  /* 0x0000000610007c0c */ /* 0x000fc4000bf06070 */
[----:B------:R-:W-:Y:S01]  /*7a60*/  LOP3.LUT R0, R0, R3, RZ, 0x3c, !PT ;  /* 0x0000000300007212 */ /* 0x000fe200078e3cff */
[----:B------:R-:W-:Y:S01]  /*7a70*/  IMAD R3, R5, -0x1a, R6 ;  /* 0xffffffe605037824 */ /* 0x000fe200078e0206 */
[----:B------:R-:W-:Y:S01]  /*7a80*/  ISETP.GE.U32.AND.EX P0, PT, R17, UR7, PT, P0 ;  /* 0x0000000711007c0c */ /* 0x000fe2000bf06100 */
[----:B------:R-:W-:Y:S01]  /*7a90*/  IMAD.MOV.U32 R6, RZ, RZ, -0x1 ;  /* 0xffffffffff067424 */ /* 0x000fe200078e00ff */
[----:B------:R-:W-:-:S11]  /*7aa0*/  @P2 LOP3.LUT R0, R0, 0x1, R5, 0x78, !PT ;  /* 0x0000000100002812 */ /* 0x000fd600078e7805 */
[----:B------:R-:W-:Y:S05]  /*7ab0*/  @P0 BRA `(.L_x_213) ;  /* 0x0000000400540947 */ /* 0x000fea0003800000 */
[----:B------:R-:W0:Y:S01]  /*7ac0*/  S2R R15, SR_CTAID.X ;  /* 0x00000000000f7919 */ /* 0x000e220000002500 */
[----:B------:R-:W-:Y:S01]  /*7ad0*/  ULDC.64 UR6, c[0x0][0x628] ;  /* 0x00018a0000067ab9 */ /* 0x000fe20000000a00 */
[----:B------:R-:W-:Y:S01]  /*7ae0*/  ULDC UR8, c[0x0][0x630] ;  /* 0x00018c0000087ab9 */ /* 0x000fe20000000800 */
[----:B------:R-:W-:Y:S01]  /*7af0*/  ISETP.NE.U32.AND P0, PT, RZ, UR6, PT ;  /* 0x00000006ff007c0c */ /* 0x000fe2000bf05070 */
[----:B------:R-:W1:Y:S01]  /*7b00*/  S2R R20, SR_CTAID.Y ;  /* 0x0000000000147919 */ /* 0x000e620000002600 */
[----:B------:R-:W-:Y:S01]  /*7b10*/  ULDC UR9, c[0x0][0x150] ;  /* 0x0000540000097ab9 */ /* 0x000fe20000000800 */
[----:B------:R-:W-:Y:S01]  /*7b20*/  IMAD.MOV.U32 R4, RZ, RZ, R16 ;  /* 0x000000ffff047224 */ /* 0x000fe200078e0010 */
[----:B------:R-:W-:Y:S01]  /*7b30*/  ISETP.NE.AND.EX P0, PT, RZ, UR7, PT, P0 ;  /* 0x00000007ff007c0c */ /* 0x000fe2000bf05300 */
[----:B------:R-:W-:Y:S01]  /*7b40*/  IMAD.MOV.U32 R5, RZ, RZ, R17 ;  /* 0x000000ffff057224 */ /* 0x000fe200078e0011 */
[----:B0-----:R-:W-:-:S11]  /*7b50*/  I2FP.F32.U32 R22, R15 ;  /* 0x0000000f00167245 */ /* 0x001fd60000201000 */
[----:B------:R-:W-:Y:S05]  /*7b60*/  @!P0 BRA `(.L_x_214) ;  /* 0x0000000000288947 */ /* 0x000fea0003800000 */
[----:B------:R-:W-:Y:S02]  /*7b70*/  ULDC UR5, c[0x0][0x634] ;  /* 0x00018d0000057ab9 */ /* 0x000fe40000000800 */
[----:B------:R-:W-:-:S05]  /*7b80*/  IADD3 R5, P0, R16, UR5, RZ ;  /* 0x0000000510057c10 */ /* 0x000fca000ff1e0ff */
[----:B------:R-:W-:-:S04]  /*7b90*/  IMAD.X R21, RZ, RZ, R17, P0 ;  /* 0x000000ffff157224 */ /* 0x000fc800000e0611 */
[----:B------:R-:W-:-:S04]  /*7ba0*/  IMAD.WIDE.U32 R6, R21, UR6, RZ ;  /* 0x0000000615067c25 */ /* 0x000fc8000f8e00ff */
[----:B------:R-:W-:-:S04]  /*7bb0*/  IMAD.WIDE.U32 R6, P0, R5, UR7, R6 ;  /* 0x0000000705067c25 */ /* 0x000fc8000f800006 */
[----:B------:R-:W-:-:S04]  /*7bc0*/  IMAD.WIDE.U32 R4, R5, UR6, RZ ;  /* 0x0000000605047c25 */ /* 0x000fc8000f8e00ff */
[----:B------:R-:W-:Y:S01]  /*7bd0*/  IMAD.MOV.U32 R4, RZ, RZ, R7 ;  /* 0x000000ffff047224 */ /* 0x000fe200078e0007 */
[----:B------:R-:W-:Y:S01]  /*7be0*/  IADD3 RZ, P1, R5, R6, RZ ;  /* 0x0000000605ff7210 */ /* 0x000fe20007f3e0ff */
[----:B------:R-:W-:-:S04]  /*7bf0*/  IMAD.X R5, RZ, RZ, RZ, P0 ;  /* 0x000000ffff057224 */ /* 0x000fc800000e06ff */
[----:B------:R-:W-:-:S08]  /*7c00*/  IMAD.WIDE.U32.X R4, R21, UR7, R4, P1 ;  /* 0x0000000715047c25 */ /* 0x000fd000088e0404 */
.L_x_214:
[--C-:B------:R-:W-:Y:S01]  /*7c10*/  SHF.R.U64 R14, R4, UR8, R5.reuse ;  /* 0x00000008040e7c19 */ /* 0x100fe20008001205 */
[----:B------:R-:W-:Y:S01]  /*7c20*/  FMUL R22, R22, UR9 ;  /* 0x0000000916167c20 */ /* 0x000fe20008400000 */
[----:B------:R-:W-:Y:S01]  /*7c30*/  SHF.R.U32.HI R4, RZ, UR8, R5 ;  /* 0x00000008ff047c19 */ /* 0x000fe20008011605 */
[----:B------:R-:W0:Y:S01]  /*7c40*/  LDC R6, c[0x0][0x144] ;  /* 0x00005100ff067b82 */ /* 0x000e220000000800 */
[----:B------:R-:W-:Y:S01]  /*7c50*/  IADD3 R5, P0, RZ, -R14, RZ ;  /* 0x8000000eff057210 */ /* 0x000fe20007f1e0ff */
[----:B------:R-:W-:Y:S01]  /*7c60*/  ULDC UR5, c[0x0][0x154] ;  /* 0x0000550000057ab9 */ /* 0x000fe20000000800 */
[----:B-1----:R-:W-:Y:S01]  /*7c70*/  I2FP.F32.U32 R7, R20 ;  /* 0x0000001400077245 */ /* 0x002fe20000201000 */
[----:B------:R-:W1:Y:S01]  /*7c80*/  F2I.U32.TRUNC.NTZ R22, R22 ;  /* 0x0000001600167305 */ /* 0x000e62000020f000 */
[----:B------:R-:W-:Y:S01]  /*7c90*/  ULDC.64 UR6, c[0x0][0x620] ;  /* 0x0001880000067ab9 */ /* 0x000fe20000000a00 */
[----:B------:R-:W-:Y:S01]  /*7ca0*/  IMAD.X R4, RZ, RZ, ~R4, P0 ;  /* 0x000000ffff047224 */ /* 0x000fe200000e0e04 */
[----:B------:R-:W-:Y:S01]  /*7cb0*/  ISETP.NE.AND P2, PT, R2, 0x1, PT ;  /* 0x000000010200780c */ /* 0x000fe20003f45270 */
[----:B------:R-:W-:Y:S01]  /*7cc0*/  FMUL R23, R7, UR5 ;  /* 0x0000000507177c20 */ /* 0x000fe20008400000 */
[----:B------:R-:W2:Y:S01]  /*7cd0*/  LDC R25, c[0x0][0x148] ;  /* 0x00005200ff197b82 */ /* 0x000ea20000000800 */
[----:B------:R-:W-:Y:S01]  /*7ce0*/  IMAD R4, R4, UR6, RZ ;  /* 0x0000000604047c24 */ /* 0x000fe2000f8e02ff */
[----:B------:R-:W-:-:S03]  /*7cf0*/  ULDC UR5, c[0x0][0x618] ;  /* 0x0001860000057ab9 */ /* 0x000fc60000000800 */
[----:B------:R-:W3:Y:S01]  /*7d00*/  F2I.U32.TRUNC.NTZ R23, R23 ;  /* 0x0000001700177305 */ /* 0x000ee2000020f000 */
[C---:B------:R-:W-:Y:S02]  /*7d10*/  IMAD R7, R5.reuse, UR7, R4 ;  /* 0x0000000705077c24 */ /* 0x040fe4000f8e0204 */
[----:B------:R-:W-:Y:S01]  /*7d20*/  IMAD.WIDE.U32 R4, R5, UR6, R16 ;  /* 0x0000000605047c25 */ /* 0x000fe2000f8e0010 */
[----:B------:R-:W-:Y:S02]  /*7d30*/  ULDC.64 UR6, c[0x0][0x640] ;  /* 0x0001900000067ab9 */ /* 0x000fe40000000a00 */
[----:B------:R-:W-:Y:S01]  /*7d40*/  ISETP.NE.U32.AND P0, PT, RZ, UR6, PT ;  /* 0x00000006ff007c0c */ /* 0x000fe2000bf05070 */
[----:B------:R-:W-:Y:S02]  /*7d50*/  IMAD.IADD R5, R5, 0x1, R7 ;  /* 0x0000000105057824 */ /* 0x000fe400078e0207 */
[----:B-1----:R-:W-:Y:S01]  /*7d60*/  IMAD.MOV R22, RZ, RZ, -R22 ;  /* 0x000000ffff167224 */ /* 0x002fe200078e0a16 */
[----:B------:R-:W-:-:S02]  /*7d70*/  ISETP.NE.AND.EX P0, PT, RZ, UR7, PT, P0 ;  /* 0x00000007ff007c0c */ /* 0x000fc4000bf05300 */
[----:B------:R-:W-:Y:S01]  /*7d80*/  SHF.R.U64 R21, R4, UR5, R5 ;  /* 0x0000000504157c19 */ /* 0x000fe20008001205 */
[----:B0-----:R-:W-:Y:S01]  /*7d90*/  IMAD R15, R6, R22, R15 ;  /* 0x00000016060f7224 */ /* 0x001fe200078e020f */
[----:B------:R-:W-:Y:S01]  /*7da0*/  SHF.R.U32.HI R4, RZ, UR5, R5 ;  /* 0x00000005ff047c19 */ /* 0x000fe20008011605 */
[----:B------:R-:W-:Y:S01]  /*7db0*/  ULDC UR5, c[0x0][0x608] ;  /* 0x0001820000057ab9 */ /* 0x000fe20000000800 */
[----:B---3--:R-:W-:Y:S02]  /*7dc0*/  IMAD.MOV R6, RZ, RZ, -R23 ;  /* 0x000000ffff067224 */ /* 0x008fe400078e0a17 */
[--C-:B------:R-:W-:Y:S02]  /*7dd0*/  SHF.R.U64 R22, R21, UR5, R4.reuse ;  /* 0x0000000515167c19 */ /* 0x100fe40008001204 */
[----:B------:R-:W-:Y:S01]  /*7de0*/  SHF.R.U32.HI R5, RZ, UR5, R4 ;  /* 0x00000005ff057c19 */ /* 0x000fe20008011604 */
[----:B------:R-:W-:Y:S01]  /*7df0*/  ULDC UR5, c[0x0][0x658] ;  /* 0x0001960000057ab9 */ /* 0x000fe20000000800 */
[----:B--2---:R-:W-:-:S02]  /*7e00*/  @P2 IMAD R15, R25, R6, R20 ;  /* 0x00000006190f2224 */ /* 0x004fc400078e0214 */
[--C-:B------:R-:W-:Y:S02]  /*7e10*/  SHF.R.U64 R20, R22, UR5, R5.reuse ;  /* 0x0000000516147c19 */ /* 0x100fe40008001205 */
[----:B------:R-:W-:-:S03]  /*7e20*/  SHF.R.U32.HI R23, RZ, UR5, R5 ;  /* 0x00000005ff177c19 */ /* 0x000fc60008011605 */
[----:B------:R-:W-:Y:S02]  /*7e30*/  IMAD.MOV.U32 R6, RZ, RZ, R20 ;  /* 0x000000ffff067224 */ /* 0x000fe400078e0014 */
[----:B------:R-:W-:Y:S01]  /*7e40*/  IMAD.MOV.U32 R5, RZ, RZ, R23 ;  /* 0x000000ffff057224 */ /* 0x000fe200078e0017 */
[----:B------:R-:W-:Y:S06]  /*7e50*/  @!P0 BRA `(.L_x_215) ;  /* 0x00000000002c8947 */ /* 0x000fec0003800000 */
        /* <DEDUP_REMOVED lines=9> */
[----:B------:R-:W-:-:S04]  /*7ef0*/  IMAD.WIDE.U32.X R4, R23, UR7, R4, P1 ;  /* 0x0000000717047c25 */ /* 0x000fc800088e0404 */
[----:B------:R-:W-:-:S07]  /*7f00*/  IMAD.MOV.U32 R6, RZ, RZ, R4 ;  /* 0x000000ffff067224 */ /* 0x000fce00078e0004 */
.L_x_215:
[----:B------:R-:W-:Y:S01]  /*7f10*/  ULDC UR5, c[0x0][0x648] ;  /* 0x0001920000057ab9 */ /* 0x000fe20000000800 */
[----:B------:R-:W-:Y:S01]  /*7f20*/  LOP3.LUT R4, R22, UR17, RZ, 0xc0, !PT ;  /* 0x0000001116047c12 */ /* 0x000fe2000f8ec0ff */
[----:B------:R-:W-:Y:S01]  /*7f30*/  ULDC UR6, c[0x0][0x610] ;  /* 0x0001840000067ab9 */ /* 0x000fe20000000800 */
[----:B------:R-:W-:Y:S01]  /*7f40*/  SHF.R.U64 R5, R6, UR5, R5 ;  /* 0x0000000506057c19 */ /* 0x000fe20008001205 */
[----:B------:R-:W-:Y:S01]  /*7f50*/  ULDC UR5, c[0x0][0x638] ;  /* 0x00018e0000057ab9 */ /* 0x000fe20000000800 */
[----:B------:R-:W-:-:S03]  /*7f60*/  LOP3.LUT R21, R21, UR4, RZ, 0xc0, !PT ;  /* 0x0000000415157c12 */ /* 0x000fc6000f8ec0ff */
[----:B------:R-:W-:Y:S02]  /*7f70*/  IMAD.MOV R7, RZ, RZ, -R5 ;  /* 0x000000ffff077224 */ /* 0x000fe400078e0a05 */
[----:B------:R-:W-:Y:S02]  /*7f80*/  IMAD R4, R5, UR18, R4 ;  /* 0x0000001205047c24 */ /* 0x000fe4000f8e0204 */
[----:B------:R-:W-:Y:S01]  /*7f90*/  IMAD R20, R7, UR5, R20 ;  /* 0x0000000507147c24 */ /* 0x000fe2000f8e0214 */
[----:B------:R-:W-:Y:S01]  /*7fa0*/  ULDC UR5, c[0x0][0x600] ;  /* 0x0001800000057ab9 */ /* 0x000fe20000000800 */
[----:B------:R-:W-:Y:S02]  /*7fb0*/  IMAD R15, R4, UR6, R15 ;  /* 0x00000006040f7c24 */ /* 0x000fe4000f8e020f */
[----:B------:R-:W-:Y:S02]  /*7fc0*/  IMAD R6, R20, UR5, R21 ;  /* 0x0000000514067c24 */ /* 0x000fe4000f8e0215 */
[----:B------:R-:W-:-:S03]  /*7fd0*/  IMAD.MOV.U32 R4, RZ, RZ, 0x1 ;  /* 0x00000001ff047424 */ /* 0x000fc600078e00ff */
[----:B------:R-:W-:Y:S02]  /*7fe0*/  SEL R20, R6, R15, !P2 ;  /* 0x0000000f06147207 */ /* 0x000fe40005000000 */
[----:B------:R-:W-:Y:S01]  /*7ff0*/  SEL R21, R15, R6, !P2 ;  /* 0x000000060f157207 */ /* 0x000fe20005000000 */
[----:B------:R-:W-:-:S07]  /*8000*/  IMAD.MOV.U32 R6, RZ, RZ, R14 ;  /* 0x000000ffff067224 */ /* 0x000fce00078e000e */
.L_x_213:
[----:B------:R-:W-:Y:S05]  /*8010*/  BSYNC B1 ;  /* 0x0000000000017941 */ /* 0x000fea0003800000 */
.L_x_212:
[----:B------:R-:W-:-:S13]  /*8020*/  LOP3.LUT P0, RZ, R4, 0xff, RZ, 0xc0, !PT ;  /* 0x000000ff04ff7812 */ /* 0x000fda000780c0ff */
[----:B------:R-:W-:Y:S05]  /*8030*/  @P0 BRA `(.L_x_216) ;  /* 0xfffffff4003c0947 */ /* 0x000fea000383ffff */
[----:B------:R-:W-:Y:S05]  /*8040*/  BSYNC B0 ;  /* 0x0000000000007941 */ /* 0x000fea0003800000 */
.L_x_205:
[----:B------:R-:W-:-:S03]  /*8050*/  UMOV UR5, 0xffffffff ;  /* 0xffffffff00057882 */ /* 0x000fc60000000000 */
[----:B------:R-:W-:Y:S05]  /*8060*/  BRA.DIV UR5, `(.L_x_217) ;  /* 0x0000001205307947 */ /* 0x000fea000b800000 */
[----:B------:R-:W-:-:S13]  /*8070*/  ELECT P6, URZ, PT ;  /* 0x00000000003f782f */ /* 0x000fda00038c0000 */
.L_x_253:
[----:B------:R-:W-:Y:S04]  /*8080*/  BSSY B0, `(.L_x_218) ;  /* 0x00000f1000007945 */ /* 0x000fe80003800000 */
[----:B------:R-:W-:Y:S05]  /*8090*/  @!P6 BRA `(.L_x_219) ;  /* 0x0000000c00bce947 */ /* 0x000fea0003800000 */
[----:B------:R-:W-:-:S04]  /*80a0*/  LOP3.LUT R19, R19, 0x2, RZ, 0xfc, !PT ;  /* 0x0000000213137812 */ /* 0x000fc800078efcff */
[----:B------:R-:W-:-:S13]  /*80b0*/  ISETP.NE.AND P0, PT, R19, 0x3, PT ;  /* 0x000000031300780c */ /* 0x000fda0003f05270 */
[----:B------:R-:W-:Y:S05]  /*80c0*/  @!P0 BRA `(.L_x_220) ;  /* 0x0000000000048947 */ /* 0x000fea0003800000 */
[----:B------:R-:W-:Y:S01]  /*80d0*/  BPT.TRAP 0x1 ;  /* 0x000000040000795c */ /* 0x000fe20000300000 */
.L_x_220:
[----:B------:R-:W0:Y:S01]  /*80e0*/  S2R R5, SR_CgaCtaId ;  /* 0x0000000000057919 */ /* 0x000e220000008800 */
[----:B------:R-:W-:Y:S02]  /*80f0*/  MOV R2, 0x400 ;  /* 0x0000040000027802 */ /* 0x000fe40000000f00 */
[----:B------:R-:W-:Y:S02]  /*8100*/  SHF.L.U32 R4, R0, 0x1f, RZ ;  /* 0x0000001f00047819 */ /* 0x000fe400000006ff */
[----:B0-----:R-:W-:-:S05]  /*8110*/  LEA R2, R5, R2, 0x18 ;  /* 0x0000000205027211 */ /* 0x001fca00078ec0ff */
[----:B------:R-:W-:-:S04]  /*8120*/  VIADD R2, R2, 0xd0 ;  /* 0x000000d002027836 */ /* 0x000fc80000000000 */
[C---:B------:R-:W-:Y:S02]  /*8130*/  IMAD R7, R3.reuse, 0x8, R2 ;  /* 0x0000000803077824 */ /* 0x040fe400078e0202 */
[----:B------:R-:W-:Y:S02]  /*8140*/  VIADD R3, R3, 0x1 ;  /* 0x0000000103037836 */ /* 0x000fe40000000000 */
[----:B------:R-:W0:Y:S03]  /*8150*/  SYNCS.PHASECHK.TRANS64.TRYWAIT P0, [R7+URZ], R4 ;  /* 0x00000004070075a7 */ /* 0x000e26000800017f */
[----:B------:R-:W-:-:S04]  /*8160*/  ISETP.NE.AND P1, PT, R3, 0x1a, PT ;  /* 0x0000001a0300780c */ /* 0x000fc80003f25270 */
[----:B------:R-:W-:Y:S02]  /*8170*/  SEL R5, RZ, 0x1, P1 ;  /* 0x00000001ff057807 */ /* 0x000fe40000800000 */
[----:B------:R-:W-:Y:S02]  /*8180*/  SEL R3, R3, RZ, P1 ;  /* 0x000000ff03037207 */ /* 0x000fe40000800000 */
[----:B------:R-:W-:-:S03]  /*8190*/  LOP3.LUT R6, R0, R5, RZ, 0x3c, !PT ;  /* 0x0000000500067212 */ /* 0x000fc600078e3cff */
[----:B------:R-:W-:Y:S01]  /*81a0*/  IMAD R8, R3, 0x8, R2 ;  /* 0x0000000803087824 */ /* 0x000fe200078e0202 */
[----:B------:R-:W-:Y:S01]  /*81b0*/  SHF.L.U32 R5, R6, 0x1f, RZ ;  /* 0x0000001f06057819 */ /* 0x000fe200000006ff */
[----:B0-----:R-:W-:Y:S06]  /*81c0*/  @!P0 BRA `(.L_x_221) ;  /* 0x0000000c00f88947 */ /* 0x001fec0003800000 */
.L_x_254:
[----:B------:R-:W1:Y:S01]  /*81d0*/  SYNCS.PHASECHK.TRANS64.TRYWAIT P0, [R8+URZ], R5 ;  /* 0x00000005080075a7 */ /* 0x000e62000800017f */
[----:B------:R-:W-:-:S05]  /*81e0*/  VIADD R0, R3, 0x1 ;  /* 0x0000000103007836 */ /* 0x000fca0000000000 */
[----:B------:R-:W-:-:S04]  /*81f0*/  ISETP.NE.AND P1, PT, R0, 0x1a, PT ;  /* 0x0000001a0000780c */ /* 0x000fc80003f25270 */
[----:B------:R-:W-:Y:S02]  /*8200*/  SEL R3, RZ, 0x1, P1 ;  /* 0x00000001ff037807 */ /* 0x000fe40000800000 */
[----:B0-----:R-:W-:Y:S02]  /*8210*/  SEL R7, R0, RZ, P1 ;  /* 0x000000ff00077207 */ /* 0x001fe40000800000 */
[----:B------:R-:W-:-:S03]  /*8220*/  LOP3.LUT R6, R6, R3, RZ, 0x3c, !PT ;  /* 0x0000000306067212 */ /* 0x000fc600078e3cff */
[----:B------:R-:W-:Y:S01]  /*8230*/  IMAD R9, R7, 0x8, R2 ;  /* 0x0000000807097824 */ /* 0x000fe200078e0202 */
[----:B------:R-:W-:Y:S01]  /*8240*/  SHF.L.U32 R4, R6, 0x1f, RZ ;  /* 0x0000001f06047819 */ /* 0x000fe200000006ff */
[----:B-1----:R-:W-:Y:S06]  /*8250*/  @!P0 BRA `(.L_x_222) ;  /* 0x0000000c00e88947 */ /* 0x002fec0003800000 */
.L_x_255:
[----:B------:R-:W1:Y:S01]  /*8260*/  SYNCS.PHASECHK.TRANS64.TRYWAIT P0, [R9+URZ], R4 ;  /* 0x00000004090075a7 */ /* 0x000e62000800017f */
[----:B------:R-:W-:-:S05]  /*8270*/  VIADD R0, R7, 0x1 ;  /* 0x0000000107007836 */ /* 0x000fca0000000000 */
[----:B------:R-:W-:-:S04]  /*8280*/  ISETP.NE.AND P1, PT, R0, 0x1a, PT ;  /* 0x0000001a0000780c */ /* 0x000fc80003f25270 */
[----:B------:R-:W-:Y:S02]  /*8290*/  SEL R3, RZ, 0x1, P1 ;  /* 0x00000001ff037807 */ /* 0x000fe40000800000 */
[----:B------:R-:W-:Y:S02]  /*82a0*/  SEL R7, R0, RZ, P1 ;  /* 0x000000ff00077207 */ /* 0x000fe40000800000 */
[----:B------:R-:W-:-:S03]  /*82b0*/  LOP3.LUT R6, R6, R3, RZ, 0x3c, !PT ;  /* 0x0000000306067212 */ /* 0x000fc600078e3cff */
[----:B0-----:R-:W-:Y:S01]  /*82c0*/  IMAD R8, R7, 0x8, R2 ;  /* 0x0000000807087824 */ /* 0x001fe200078e0202 */
[----:B------:R-:W-:Y:S01]  /*82d0*/  SHF.L.U32 R5, R6, 0x1f, RZ ;  /* 0x0000001f06057819 */ /* 0x000fe200000006ff */
[----:B-1----:R-:W-:Y:S06]  /*82e0*/  @!P0 BRA `(.L_x_223) ;  /* 0x0000000c00d88947 */ /* 0x002fec0003800000 */
.L_x_256:
        /* <DEDUP_REMOVED lines=9> */
.L_x_257:
        /* <DEDUP_REMOVED lines=9> */
.L_x_258:
        /* <DEDUP_REMOVED lines=9> */
.L_x_259:
        /* <DEDUP_REMOVED lines=9> */
.L_x_260:
        /* <DEDUP_REMOVED lines=9> */
.L_x_261:
        /* <DEDUP_REMOVED lines=9> */
.L_x_262:
        /* <DEDUP_REMOVED lines=9> */
.L_x_263:
        /* <DEDUP_REMOVED lines=9> */
.L_x_264:
        /* <DEDUP_REMOVED lines=9> */
.L_x_265:
        /* <DEDUP_REMOVED lines=9> */
.L_x_266:
        /* <DEDUP_REMOVED lines=9> */
.L_x_267:
        /* <DEDUP_REMOVED lines=9> */
.L_x_268:
        /* <DEDUP_REMOVED lines=9> */
.L_x_269:
        /* <DEDUP_REMOVED lines=9> */
.L_x_270:
        /* <DEDUP_REMOVED lines=9> */
.L_x_271:
        /* <DEDUP_REMOVED lines=9> */
.L_x_272:
        /* <DEDUP_REMOVED lines=9> */
.L_x_273:
        /* <DEDUP_REMOVED lines=9> */
.L_x_274:
        /* <DEDUP_REMOVED lines=9> */
.L_x_275:
        /* <DEDUP_REMOVED lines=9> */
.L_x_276:
[----:B------:R-:W1:Y:S01]  /*8e30*/  SYNCS.PHASECHK.TRANS64.TRYWAIT P0, [R8+URZ], R5 ;  /* 0x00000005080075a7 */ /* 0x000e62000800017f */
[----:B------:R-:W-:-:S05]  /*8e40*/  VIADD R0, R7, 0x1 ;  /* 0x0000000107007836 */ /* 0x000fca0000000000 */
[----:B------:R-:W-:-:S04]  /*8e50*/  ISETP.NE.AND P1, PT, R0, 0x1a, PT ;  /* 0x0000001a0000780c */ /* 0x000fc80003f25270 */
[----:B------:R-:W-:Y:S02]  /*8e60*/  SEL R3, RZ, 0x1, P1 ;  /* 0x00000001ff037807 */ /* 0x000fe40000800000 */
[----:B------:R-:W-:Y:S02]  /*8e70*/  SEL R7, R0, RZ, P1 ;  /* 0x000000ff00077207 */ /* 0x000fe40000800000 */
[----:B0-----:R-:W-:-:S03]  /*8e80*/  LOP3.LUT R9, R6, R3, RZ, 0x3c, !PT ;  /* 0x0000000306097212 */ /* 0x001fc600078e3cff */
[----:B------:R-:W-:Y:S01]  /*8e90*/  IMAD R11, R7, 0x8, R2 ;  /* 0x00000008070b7824 */ /* 0x000fe200078e0202 */
[----:B------:R-:W-:Y:S01]  /*8ea0*/  SHF.L.U32 R6, R9, 0x1f, RZ ;  /* 0x0000001f09067819 */ /* 0x000fe200000006ff */
[----:B-1----:R-:W-:Y:S06]  /*8eb0*/  @!P0 BRA `(.L_x_244) ;  /* 0x0000000800888947 */ /* 0x002fec0003800000 */
.L_x_277:
[----:B------:R-:W1:Y:S01]  /*8ec0*/  SYNCS.PHASECHK.TRANS64.TRYWAIT P0, [R11+URZ], R6 ;  /* 0x000000060b0075a7 */ /* 0x000e62000800017f */
[----:B------:R-:W-:-:S05]  /*8ed0*/  VIADD R0, R7, 0x1 ;  /* 0x0000000107007836 */ /* 0x000fca0000000000 */
[----:B------:R-:W-:-:S04]  /*8ee0*/  ISETP.NE.AND P1, PT, R0, 0x1a, PT ;  /* 0x0000001a0000780c */ /* 0x000fc80003f25270 */
[----:B------:R-:W-:Y:S02]  /*8ef0*/  SEL R4, RZ, 0x1, P1 ;  /* 0x00000001ff047807 */ /* 0x000fe40000800000 */
[----:B------:R-:W-:Y:S02]  /*8f00*/  SEL R3, R0, RZ, P1 ;  /* 0x000000ff00037207 */ /* 0x000fe40000800000 */
[----:B------:R-:W-:Y:S01]  /*8f10*/  LOP3.LUT R0, R9, R4, RZ, 0x3c, !PT ;  /* 0x0000000409007212 */ /* 0x000fe200078e3cff */
[----:B-1----:R-:W-:Y:S06]  /*8f20*/  @!P0 BRA `(.L_x_245) ;  /* 0x0000000800808947 */ /* 0x002fec0003800000 */
.L_x_278:
[----:B------:R-:W-:Y:S01]  /*8f30*/  IMAD R3, R3, 0x8, R2 ;  /* 0x0000000803037824 */ /* 0x000fe200078e0202 */
[----:B------:R-:W-:-:S07]  /*8f40*/  SHF.L.U32 R0, R0, 0x1f, RZ ;  /* 0x0000001f00007819 */ /* 0x000fce00000006ff */
.L_x_246:
[----:B--2---:R2:W3:Y:S02]  /*8f50*/  SYNCS.PHASECHK.TRANS64.TRYWAIT P0, [R3+URZ], R0 ;  /* 0x00000000030075a7 */ /* 0x0044e4000800017f */
[----:B---3--:R-:W-:Y:S05]  /*8f60*/  @!P0 NANOSLEEP.SYNCS 0x989680 ;  /* 0x009896800000895d */ /* 0x008fea0003900000 */
[----:B------:R-:W3:Y:S02]  /*8f70*/  @!P0 SYNCS.PHASECHK.TRANS64 P0, [R3+URZ], R0 ;  /* 0x00000000030085a7 */ /* 0x000ee4000800007f */
[----:B---3--:R-:W-:Y:S05]  /*8f80*/  @!P0 BRA `(.L_x_246) ;  /* 0xfffffffc00f08947 */ /* 0x008fea000383ffff */
.L_x_219:
[----:B------:R-:W-:Y:S05]  /*8f90*/  BSYNC B0 ;  /* 0x0000000000007941 */ /* 0x000fea0003800000 */
.L_x_218:
[----:B------:R-:W-:Y:S05]  /*8fa0*/  EXIT ;  /* 0x000000000000794d */ /* 0x000fea0003800000 */
.L_x_22:
[----:B----4-:R4:W0:Y:S02]  /*8fb0*/  SYNCS.PHASECHK.TRANS64.TRYWAIT P1, [R3+URZ], R0 ;  /* 0x00000000030075a7 */ /* 0x010824000802017f */
[----:B0-----:R-:W-:Y:S05]  /*8fc0*/  @!P1 NANOSLEEP.SYNCS 0x989680 ;  /* 0x009896800000995d */ /* 0x001fea0003900000 */
[----:B------:R-:W0:Y:S02]  /*8fd0*/  @!P1 SYNCS.PHASECHK.TRANS64 P1, [R3+URZ], R0 ;  /* 0x00000000030095a7 */ /* 0x000e24000802007f */
[----:B0-----:R-:W-:Y:S05]  /*8fe0*/  @!P1 BRA `(.L_x_22) ;  /* 0xfffffffc00f09947 */ /* 0x001fea000383ffff */
[----:B------:R-:W-:Y:S05]  /*8ff0*/  BRA `(.L_x_21) ;  /* 0xffffff8400f47947 */ /* 0x000fea000383ffff */
.L_x_27:
[----:B-1----:R-:W-:-:S04]  /*9000*/  IMAD.U32 R5, RZ, RZ, UR6 ;  /* 0x00000006ff057e24 */ /* 0x002fc8000f8e00ff */
[----:B------:R1:W3:Y:S03]  /*9010*/  SYNCS.PHASECHK.TRANS64.TRYWAIT P1, [R5+URZ], R4 ;  /* 0x00000004050075a7 */ /* 0x0002e6000802017f */
[----:B---3--:R-:W-:Y:S05]  /*9020*/  @!P1 NANOSLEEP.SYNCS 0x989680 ;  /* 0x009896800000995d */ /* 0x008fea0003900000 */
[----:B------:R-:W3:Y:S02]  /*9030*/  @!P1 SYNCS.PHASECHK.TRANS64 P1, [R5+URZ], R4 ;  /* 0x00000004050095a7 */ /* 0x000ee4000802007f */
[----:B---3--:R-:W-:Y:S05]  /*9040*/  @!P1 BRA `(.L_x_27) ;  /* 0xfffffffc00ec9947 */ /* 0x008fea000383ffff */
[----:B------:R-:W-:Y:S05]  /*9050*/  BRA `(.L_x_26) ;  /* 0xffffff8c004c7947 */ /* 0x000fea000383ffff */
.L_x_206:
[----:B------:R-:W-:Y:S01]  /*9060*/  BSSY B1, `(.L_x_247) ;  /* 0x0000006000017945 */ /* 0x000fe20003800000 */
[----:B------:R-:W-:-:S07]  /*9070*/  IMAD.MOV.U32 R15, RZ, RZ, -0x1 ;  /* 0xffffffffff0f7424 */ /* 0x000fce00078e00ff */
[----:B------:R-:W-:Y:S05]  /*9080*/  WARPSYNC.COLLECTIVE R15, `(.L_x_248) ;  /* 0x000000000f0c7348 */ /* 0x000fea0003c00000 */
[----:B------:R-:W-:Y:S02]  /*9090*/  ELECT P6, UR62, PT ;  /* 0x00000000003e782f */ /* 0x000fe400038c0000 */
[----:B------:R-:W-:Y:S01]  /*90a0*/  MOV R14, UR62 ;  /* 0x0000003e000e7c02 */ /* 0x000fe20008000f00 */
[----:B------:R-:W-:Y:S10]  /*90b0*/  ENDCOLLECTIVE ;  /* 0x000000000000791b */ /* 0x000ff40003800000 */
.L_x_248:
[----:B------:R-:W-:Y:S05]  /*90c0*/  BSYNC B1 ;  /* 0x0000000000017941 */ /* 0x000fea0003800000 */
.L_x_247:
[----:B------:R-:W-:Y:S05]  /*90d0*/  BRA `(.L_x_249) ;  /* 0xffffffe400207947 */ /* 0x000fea000383ffff */
.L_x_209:
[----:B-1----:R1:W2:Y:S02]  /*90e0*/  SYNCS.PHASECHK.TRANS64.TRYWAIT P0, [R23+URZ+0xd0], R14 ;  /* 0x0000d00e170075a7 */ /* 0x0022a4000800017f */
[----:B--2---:R-:W-:Y:S05]  /*90f0*/  @!P0 NANOSLEEP.SYNCS 0x989680 ;  /* 0x009896800000895d */ /* 0x004fea0003900000 */
[----:B------:R-:W2:Y:S02]  /*9100*/  @!P0 SYNCS.PHASECHK.TRANS64 P0, [R23+URZ+0xd0], R14 ;  /* 0x0000d00e170085a7 */ /* 0x000ea4000800007f */
[----:B--2---:R-:W-:Y:S05]  /*9110*/  @!P0 BRA `(.L_x_209) ;  /* 0xfffffffc00f08947 */ /* 0x004fea000383ffff */
[----:B------:R-:W-:Y:S05]  /*9120*/  BRA `(.L_x_250) ;  /* 0xffffffe4005c7947 */ /* 0x000fea000383ffff */
.L_x_217:
[----:B------:R-:W-:Y:S01]  /*9130*/  BSSY B0, `(.L_x_251) ;  /* 0x0000006000007945 */ /* 0x000fe20003800000 */
[----:B------:R-:W-:-:S07]  /*9140*/  IMAD.MOV.U32 R15, RZ, RZ, -0x1 ;  /* 0xffffffffff0f7424 */ /* 0x000fce00078e00ff */
[----:B------:R-:W-:Y:S05]  /*9150*/  WARPSYNC.COLLECTIVE R15, `(.L_x_252) ;  /* 0x000000000f0c7348 */ /* 0x000fea0003c00000 */
[----:B------:R-:W-:Y:S02]  /*9160*/  ELECT P6, UR62, PT ;  /* 0x00000000003e782f */ /* 0x000fe400038c0000 */
[----:B------:R-:W-:Y:S01]  /*9170*/  MOV R14, UR62 ;  /* 0x0000003e000e7c02 */ /* 0x000fe20008000f00 */
[----:B------:R-:W-:Y:S10]  /*9180*/  ENDCOLLECTIVE ;  /* 0x000000000000791b */ /* 0x000ff40003800000 */
.L_x_252:
[----:B------:R-:W-:Y:S05]  /*9190*/  BSYNC B0 ;  /* 0x0000000000007941 */ /* 0x000fea0003800000 */
.L_x_251:
[----:B------:R-:W-:Y:S05]  /*91a0*/  BRA `(.L_x_253) ;  /* 0xffffffec00b47947 */ /* 0x000fea000383ffff */
.L_x_221:
[----:B0-----:R0:W1:Y:S02]  /*91b0*/  SYNCS.PHASECHK.TRANS64.TRYWAIT P0, [R7+URZ], R4 ;  /* 0x00000004070075a7 */ /* 0x001064000800017f */
[----:B-1----:R-:W-:Y:S05]  /*91c0*/  @!P0 NANOSLEEP.SYNCS 0x989680 ;  /* 0x009896800000895d */ /* 0x002fea0003900000 */
[----:B------:R-:W1:Y:S02]  /*91d0*/  @!P0 SYNCS.PHASECHK.TRANS64 P0, [R7+URZ], R4 ;  /* 0x00000004070085a7 */ /* 0x000e64000800007f */
[----:B-1----:R-:W-:Y:S05]  /*91e0*/  @!P0 BRA `(.L_x_221) ;  /* 0xfffffffc00f08947 */ /* 0x002fea000383ffff */
[----:B------:R-:W-:Y:S05]  /*91f0*/  BRA `(.L_x_254) ;  /* 0xffffffec00f47947 */ /* 0x000fea000383ffff */
.L_x_222:
[----:B0-----:R0:W1:Y:S02]  /*9200*/  SYNCS.PHASECHK.TRANS64.TRYWAIT P0, [R8+URZ], R5 ;  /* 0x00000005080075a7 */ /* 0x001064000800017f */
[----:B-1----:R-:W-:Y:S05]  /*9210*/  @!P0 NANOSLEEP.SYNCS 0x989680 ;  /* 0x009896800000895d */ /* 0x002fea0003900000 */
[----:B------:R-:W1:Y:S02]  /*9220*/  @!P0 SYNCS.PHASECHK.TRANS64 P0, [R8+URZ], R5 ;  /* 0x00000005080085a7 */ /* 0x000e64000800007f */
[----:B-1----:R-:W-:Y:S05]  /*9230*/  @!P0 BRA `(.L_x_222) ;  /* 0xfffffffc00f08947 */ /* 0x002fea000383ffff */
[----:B------:R-:W-:Y:S05]  /*9240*/  BRA `(.L_x_255) ;  /* 0xfffffff000047947 */ /* 0x000fea000383ffff */
.L_x_223:
[----:B0-----:R0:W1:Y:S02]  /*9250*/  SYNCS.PHASECHK.TRANS64.TRYWAIT P0, [R9+URZ], R4 ;  /* 0x00000004090075a7 */ /* 0x001064000800017f */
[----:B-1----:R-:W-:Y:S05]  /*9260*/  @!P0 NANOSLEEP.SYNCS 0x989680 ;  /* 0x009896800000895d */ /* 0x002fea0003900000 */
[----:B------:R-:W1:Y:S02]  /*9270*/  @!P0 SYNCS.PHASECHK.TRANS64 P0, [R9+URZ], R4 ;  /* 0x00000004090085a7 */ /* 0x000e64000800007f */
[----:B-1----:R-:W-:Y:S05]  /*9280*/  @!P0 BRA `(.L_x_223) ;  /* 0xfffffffc00f08947 */ /* 0x002fea000383ffff */
[----:B------:R-:W-:Y:S05]  /*9290*/  BRA `(.L_x_256) ;  /* 0xfffffff000147947 */ /* 0x000fea000383ffff */
.L_x_224:
[----:B0-----:R0:W1:Y:S02]  /*92a0*/  SYNCS.PHASECHK.TRANS64.TRYWAIT P0, [R8+URZ], R5 ;  /* 0x00000005080075a7 */ /* 0x001064000800017f */
[----:B-1----:R-:W-:Y:S05]  /*92b0*/  @!P0 NANOSLEEP.SYNCS 0x989680 ;  /* 0x009896800000895d */ /* 0x002fea0003900000 */
[----:B------:R-:W1:Y:S02]  /*92c0*/  @!P0 SYNCS.PHASECHK.TRANS64 P0, [R8+URZ], R5 ;  /* 0x00000005080085a7 */ /* 0x000e64000800007f */
[----:B-1----:R-:W-:Y:S05]  /*92d0*/  @!P0 BRA `(.L_x_224) ;  /* 0xfffffffc00f08947 */ /* 0x002fea000383ffff */
[----:B------:R-:W-:Y:S05]  /*92e0*/  BRA `(.L_x_257) ;  /* 0xfffffff000247947 */ /* 0x000fea000383ffff */
.L_x_225:
[----:B0-----:R0:W1:Y:S02]  /*92f0*/  SYNCS.PHASECHK.TRANS64.TRYWAIT P0, [R9+URZ], R4 ;  /* 0x00000004090075a7 */ /* 0x001064000800017f */
[----:B-1----:R-:W-:Y:S05]  /*9300*/  @!P0 NANOSLEEP.SYNCS 0x989680 ;  /* 0x009896800000895d */ /* 0x002fea0003900000 */
[----:B------:R-:W1:Y:S02]  /*9310*/  @!P0 SYNCS.PHASECHK.TRANS64 P0, [R9+URZ], R4 ;  /* 0x00000004090085a7 */ /* 0x000e64000800007f */
[----:B-1----:R-:W-:Y:S05]  /*9320*/  @!P0 BRA `(.L_x_225) ;  /* 0xfffffffc00f08947 */ /* 0x002fea000383ffff */
[----:B------:R-:W-:Y:S05]  /*9330*/  BRA `(.L_x_258) ;  /* 0xfffffff000347947 */ /* 0x000fea000383ffff */
.L_x_226:
[----:B0-----:R0:W1:Y:S02]  /*9340*/  SYNCS.PHASECHK.TRANS64.TRYWAIT P0, [R8+URZ], R5 ;  /* 0x00000005080075a7 */ /* 0x001064000800017f */
[----:B-1----:R-:W-:Y:S05]  /*9350*/  @!P0 NANOSLEEP.SYNCS 0x989680 ;  /* 0x009896800000895d */ /* 0x002fea0003900000 */
[----:B------:R-:W1:Y:S02]  /*9360*/  @!P0 SYNCS.PHASECHK.TRANS64 P0, [R8+URZ], R5 ;  /* 0x00000005080085a7 */ /* 0x000e64000800007f */
[----:B-1----:R-:W-:Y:S05]  /*9370*/  @!P0 BRA `(.L_x_226) ;  /* 0xfffffffc00f08947 */ /* 0x002fea000383ffff */
[----:B------:R-:W-:Y:S05]  /*9380*/  BRA `(.L_x_259) ;  /* 0xfffffff000447947 */ /* 0x000fea000383ffff */
.L_x_227:
[----:B0-----:R0:W1:Y:S02]  /*9390*/  SYNCS.PHASECHK.TRANS64.TRYWAIT P0, [R9+URZ], R4 ;  /* 0x00000004090075a7 */ /* 0x001064000800017f */
[----:B-1----:R-:W-:Y:S05]  /*93a0*/  @!P0 NANOSLEEP.SYNCS 0x989680 ;  /* 0x009896800000895d */ /* 0x002fea0003900000 */
[----:B------:R-:W1:Y:S02]  /*93b0*/  @!P0 SYNCS.PHASECHK.TRANS64 P0, [R9+URZ], R4 ;  /* 0x00000004090085a7 */ /* 0x000e64000800007f */
[----:B-1----:R-:W-:Y:S05]  /*93c0*/  @!P0 BRA `(.L_x_227) ;  /* 0xfffffffc00f08947 */ /* 0x002fea000383ffff */
[----:B------:R-:W-:Y:S05]  /*93d0*/  BRA `(.L_x_260) ;  /* 0xfffffff000547947 */ /* 0x000fea000383ffff */
.L_x_228:
[----:B0-----:R0:W1:Y:S02]  /*93e0*/  SYNCS.PHASECHK.TRANS64.TRYWAIT P0, [R8+URZ], R5 ;  /* 0x00000005080075a7 */ /* 0x001064000800017f */
[----:B-1----:R-:W-:Y:S05]  /*93f0*/  @!P0 NANOSLEEP.SYNCS 0x989680 ;  /* 0x009896800000895d */ /* 0x002fea0003900000 */
[----:B------:R-:W1:Y:S02]  /*9400*/  @!P0 SYNCS.PHASECHK.TRANS64 P0, [R8+URZ], R5 ;  /* 0x00000005080085a7 */ /* 0x000e64000800007f */
[----:B-1----:R-:W-:Y:S05]  /*9410*/  @!P0 BRA `(.L_x_228) ;  /* 0xfffffffc00f08947 */ /* 0x002fea000383ffff */
[----:B------:R-:W-:Y:S05]  /*9420*/  BRA `(.L_x_261) ;  /* 0xfffffff000647947 */ /* 0x000fea000383ffff */
.L_x_229:
[----:B0-----:R0:W1:Y:S02]  /*9430*/  SYNCS.PHASECHK.TRANS64.TRYWAIT P0, [R9+URZ], R4 ;  /* 0x00000004090075a7 */ /* 0x001064000800017f */
[----:B-1----:R-:W-:Y:S05]  /*9440*/  @!P0 NANOSLEEP.SYNCS 0x989680 ;  /* 0x009896800000895d */ /* 0x002fea0003900000 */
[----:B------:R-:W1:Y:S02]  /*9450*/  @!P0 SYNCS.PHASECHK.TRANS64 P0, [R9+URZ], R4 ;  /* 0x00000004090085a7 */ /* 0x000e64000800007f */
[----:B-1----:R-:W-:Y:S05]  /*9460*/  @!P0 BRA `(.L_x_229) ;  /* 0xfffffffc00f08947 */ /* 0x002fea000383ffff */
[----:B------:R-:W-:Y:S05]  /*9470*/  BRA `(.L_x_262) ;  /* 0xfffffff000747947 */ /* 0x000fea000383ffff */
.L_x_230:
[----:B0-----:R0:W1:Y:S02]  /*9480*/  SYNCS.PHASECHK.TRANS64.TRYWAIT P0, [R8+URZ], R5 ;  /* 0x00000005080075a7 */ /* 0x001064000800017f */
[----:B-1----:R-:W-:Y:S05]  /*9490*/  @!P0 NANOSLEEP.SYNCS 0x989680 ;  /* 0x009896800000895d */ /* 0x002fea0003900000 */
[----:B------:R-:W1:Y:S02]  /*94a0*/  @!P0 SYNCS.PHASECHK.TRANS64 P0, [R8+URZ], R5 ;  /* 0x00000005080085a7 */ /* 0x000e64000800007f */
[----:B-1----:R-:W-:Y:S05]  /*94b0*/  @!P0 BRA `(.L_x_230) ;  /* 0xfffffffc00f08947 */ /* 0x002fea000383ffff */
[----:B------:R-:W-:Y:S05]  /*94c0*/  BRA `(.L_x_263) ;  /* 0xfffffff000847947 */ /* 0x000fea000383ffff */
.L_x_231:
[----:B0-----:R0:W1:Y:S02]  /*94d0*/  SYNCS.PHASECHK.TRANS64.TRYWAIT P0, [R9+URZ], R4 ;  /* 0x00000004090075a7 */ /* 0x001064000800017f */
[----:B-1----:R-:W-:Y:S05]  /*94e0*/  @!P0 NANOSLEEP.SYNCS 0x989680 ;  /* 0x009896800000895d */ /* 0x002fea0003900000 */
[----:B------:R-:W1:Y:S02]  /*94f0*/  @!P0 SYNCS.PHASECHK.TRANS64 P0, [R9+URZ], R4 ;  /* 0x00000004090085a7 */ /* 0x000e64000800007f */
[----:B-1----:R-:W-:Y:S05]  /*9500*/  @!P0 BRA `(.L_x_231) ;  /* 0xfffffffc00f08947 */ /* 0x002fea000383ffff */
[----:B------:R-:W-:Y:S05]  /*9510*/  BRA `(.L_x_264) ;  /* 0xfffffff000947947 */ /* 0x000fea000383ffff */
.L_x_232:
[----:B0-----:R0:W1:Y:S02]  /*9520*/  SYNCS.PHASECHK.TRANS64.TRYWAIT P0, [R8+URZ], R5 ;  /* 0x00000005080075a7 */ /* 0x001064000800017f */
[----:B-1----:R-:W-:Y:S05]  /*9530*/  @!P0 NANOSLEEP.SYNCS 0x989680 ;  /* 0x009896800000895d */ /* 0x002fea0003900000 */
[----:B------:R-:W1:Y:S02]  /*9540*/  @!P0 SYNCS.PHASECHK.TRANS64 P0, [R8+URZ], R5 ;  /* 0x00000005080085a7 */ /* 0x000e64000800007f */
[----:B-1----:R-:W-:Y:S05]  /*9550*/  @!P0 BRA `(.L_x_232) ;  /* 0xfffffffc00f08947 */ /* 0x002fea000383ffff */
[----:B------:R-:W-:Y:S05]  /*9560*/  BRA `(.L_x_265) ;  /* 0xfffffff000a47947 */ /* 0x000fea000383ffff */
.L_x_233:
[----:B0-----:R0:W1:Y:S02]  /*9570*/  SYNCS.PHASECHK.TRANS64.TRYWAIT P0, [R9+URZ], R4 ;  /* 0x00000004090075a7 */ /* 0x001064000800017f */
[----:B-1----:R-:W-:Y:S05]  /*9580*/  @!P0 NANOSLEEP.SYNCS 0x989680 ;  /* 0x009896800000895d */ /* 0x002fea0003900000 */
[----:B------:R-:W1:Y:S02]  /*9590*/  @!P0 SYNCS.PHASECHK.TRANS64 P0, [R9+URZ], R4 ;  /* 0x00000004090085a7 */ /* 0x000e64000800007f */
[----:B-1----:R-:W-:Y:S05]  /*95a0*/  @!P0 BRA `(.L_x_233) ;  /* 0xfffffffc00f08947 */ /* 0x002fea000383ffff */
[----:B------:R-:W-:Y:S05]  /*95b0*/  BRA `(.L_x_266) ;  /* 0xfffffff000b47947 */ /* 0x000fea000383ffff */
.L_x_234:
[----:B0-----:R0:W1:Y:S02]  /*95c0*/  SYNCS.PHASECHK.TRANS64.TRYWAIT P0, [R8+URZ], R5 ;  /* 0x00000005080075a7 */ /* 0x001064000800017f */
[----:B-1----:R-:W-:Y:S05]  /*95d0*/  @!P0 NANOSLEEP.SYNCS 0x989680 ;  /* 0x009896800000895d */ /* 0x002fea0003900000 */
[----:B------:R-:W1:Y:S02]  /*95e0*/  @!P0 SYNCS.PHASECHK.TRANS64 P0, [R8+URZ], R5 ;  /* 0x00000005080085a7 */ /* 0x000e64000800007f */
[----:B-1----:R-:W-:Y:S05]  /*95f0*/  @!P0 BRA `(.L_x_234) ;  /* 0xfffffffc00f08947 */ /* 0x002fea000383ffff */
[----:B------:R-:W-:Y:S05]  /*9600*/  BRA `(.L_x_267) ;  /* 0xfffffff000c47947 */ /* 0x000fea000383ffff */
.L_x_235:
[----:B0-----:R0:W1:Y:S02]  /*9610*/  SYNCS.PHASECHK.TRANS64.TRYWAIT P0, [R9+URZ], R4 ;  /* 0x00000004090075a7 */ /* 0x001064000800017f */
[----:B-1----:R-:W-:Y:S05]  /*9620*/  @!P0 NANOSLEEP.SYNCS 0x989680 ;  /* 0x009896800000895d */ /* 0x002fea0003900000 */
[----:B------:R-:W1:Y:S02]  /*9630*/  @!P0 SYNCS.PHASECHK.TRANS64 P0, [R9+URZ], R4 ;  /* 0x00000004090085a7 */ /* 0x000e64000800007f */
[----:B-1----:R-:W-:Y:S05]  /*9640*/  @!P0 BRA `(.L_x_235) ;  /* 0xfffffffc00f08947 */ /* 0x002fea000383ffff */
[----:B------:R-:W-:Y:S05]  /*9650*/  BRA `(.L_x_268) ;  /* 0xfffffff000d47947 */ /* 0x000fea000383ffff */
.L_x_236:
[----:B0-----:R0:W1:Y:S02]  /*9660*/  SYNCS.PHASECHK.TRANS64.TRYWAIT P0, [R8+URZ], R5 ;  /* 0x00000005080075a7 */ /* 0x001064000800017f */
[----:B-1----:R-:W-:Y:S05]  /*9670*/  @!P0 NANOSLEEP.SYNCS 0x989680 ;  /* 0x009896800000895d */ /* 0x002fea0003900000 */
[----:B------:R-:W1:Y:S02]  /*9680*/  @!P0 SYNCS.PHASECHK.TRANS64 P0, [R8+URZ], R5 ;  /* 0x00000005080085a7 */ /* 0x000e64000800007f */
[----:B-1----:R-:W-:Y:S05]  /*9690*/  @!P0 BRA `(.L_x_236) ;  /* 0xfffffffc00f08947 */ /* 0x002fea000383ffff */
[----:B------:R-:W-:Y:S05]  /*96a0*/  BRA `(.L_x_269) ;  /* 0xfffffff000e47947 */ /* 0x000fea000383ffff */
.L_x_237:
[----:B0-----:R0:W1:Y:S02]  /*96b0*/  SYNCS.PHASECHK.TRANS64.TRYWAIT P0, [R9+URZ], R4 ;  /* 0x00000004090075a7 */ /* 0x001064000800017f */
[----:B-1----:R-:W-:Y:S05]  /*96c0*/  @!P0 NANOSLEEP.SYNCS 0x989680 ;  /* 0x009896800000895d */ /* 0x002fea0003900000 */
[----:B------:R-:W1:Y:S02]  /*96d0*/  @!P0 SYNCS.PHASECHK.TRANS64 P0, [R9+URZ], R4 ;  /* 0x00000004090085a7 */ /* 0x000e64000800007f */
[----:B-1----:R-:W-:Y:S05]  /*96e0*/  @!P0 BRA `(.L_x_237) ;  /* 0xfffffffc00f08947 */ /* 0x002fea000383ffff */
[----:B------:R-:W-:Y:S05]  /*96f0*/  BRA `(.L_x_270) ;  /* 0xfffffff000f47947 */ /* 0x000fea000383ffff */
.L_x_238:
[----:B0-----:R0:W1:Y:S02]  /*9700*/  SYNCS.PHASECHK.TRANS64.TRYWAIT P0, [R8+URZ], R5 ;  /* 0x00000005080075a7 */ /* 0x001064000800017f */
[----:B-1----:R-:W-:Y:S05]  /*9710*/  @!P0 NANOSLEEP.SYNCS 0x989680 ;  /* 0x009896800000895d */ /* 0x002fea0003900000 */
[----:B------:R-:W1:Y:S02]  /*9720*/  @!P0 SYNCS.PHASECHK.TRANS64 P0, [R8+URZ], R5 ;  /* 0x00000005080085a7 */ /* 0x000e64000800007f */
[----:B-1----:R-:W-:Y:S05]  /*9730*/  @!P0 BRA `(.L_x_238) ;  /* 0xfffffffc00f08947 */ /* 0x002fea000383ffff */
[----:B------:R-:W-:Y:S05]  /*9740*/  BRA `(.L_x_271) ;  /* 0xfffffff400047947 */ /* 0x000fea000383ffff */
.L_x_239:
[----:B0-----:R0:W1:Y:S02]  /*9750*/  SYNCS.PHASECHK.TRANS64.TRYWAIT P0, [R9+URZ], R4 ;  /* 0x00000004090075a7 */ /* 0x001064000800017f */
[----:B-1----:R-:W-:Y:S05]  /*9760*/  @!P0 NANOSLEEP.SYNCS 0x989680 ;  /* 0x009896800000895d */ /* 0x002fea0003900000 */
[----:B------:R-:W1:Y:S02]  /*9770*/  @!P0 SYNCS.PHASECHK.TRANS64 P0, [R9+URZ], R4 ;  /* 0x00000004090085a7 */ /* 0x000e64000800007f */
[----:B-1----:R-:W-:Y:S05]  /*9780*/  @!P0 BRA `(.L_x_239) ;  /* 0xfffffffc00f08947 */ /* 0x002fea000383ffff */
[----:B------:R-:W-:Y:S05]  /*9790*/  BRA `(.L_x_272) ;  /* 0xfffffff400147947 */ /* 0x000fea000383ffff */
.L_x_240:
[----:B0-----:R0:W1:Y:S02]  /*97a0*/  SYNCS.PHASECHK.TRANS64.TRYWAIT P0, [R8+URZ], R5 ;  /* 0x00000005080075a7 */ /* 0x001064000800017f */
[----:B-1----:R-:W-:Y:S05]  /*97b0*/  @!P0 NANOSLEEP.SYNCS 0x989680 ;  /* 0x009896800000895d */ /* 0x002fea0003900000 */
[----:B------:R-:W1:Y:S02]  /*97c0*/  @!P0 SYNCS.PHASECHK.TRANS64 P0, [R8+URZ], R5 ;  /* 0x00000005080085a7 */ /* 0x000e64000800007f */
[----:B-1----:R-:W-:Y:S05]  /*97d0*/  @!P0 BRA `(.L_x_240) ;  /* 0xfffffffc00f08947 */ /* 0x002fea000383ffff */
[----:B------:R-:W-:Y:S05]  /*97e0*/  BRA `(.L_x_273) ;  /* 0xfffffff400247947 */ /* 0x000fea000383ffff */
.L_x_241:
[----:B0-----:R0:W1:Y:S02]  /*97f0*/  SYNCS.PHASECHK.TRANS64.TRYWAIT P0, [R9+URZ], R4 ;  /* 0x00000004090075a7 */ /* 0x001064000800017f */
[----:B-1----:R-:W-:Y:S05]  /*9800*/  @!P0 NANOSLEEP.SYNCS 0x989680 ;  /* 0x009896800000895d */ /* 0x002fea0003900000 */
[----:B------:R-:W1:Y:S02]  /*9810*/  @!P0 SYNCS.PHASECHK.TRANS64 P0, [R9+URZ], R4 ;  /* 0x00000004090085a7 */ /* 0x000e64000800007f */
[----:B-1----:R-:W-:Y:S05]  /*9820*/  @!P0 BRA `(.L_x_241) ;  /* 0xfffffffc00f08947 */ /* 0x002fea000383ffff */
[----:B------:R-:W-:Y:S05]  /*9830*/  BRA `(.L_x_274) ;  /* 0xfffffff400347947 */ /* 0x000fea000383ffff */
.L_x_242:
[----:B0-----:R0:W1:Y:S02]  /*9840*/  SYNCS.PHASECHK.TRANS64.TRYWAIT P0, [R8+URZ], R5 ;  /* 0x00000005080075a7 */ /* 0x001064000800017f */
[----:B-1----:R-:W-:Y:S05]  /*9850*/  @!P0 NANOSLEEP.SYNCS 0x989680 ;  /* 0x009896800000895d */ /* 0x002fea0003900000 */
[----:B------:R-:W1:Y:S02]  /*9860*/  @!P0 SYNCS.PHASECHK.TRANS64 P0, [R8+URZ], R5 ;  /* 0x00000005080085a7 */ /* 0x000e64000800007f */
[----:B-1----:R-:W-:Y:S05]  /*9870*/  @!P0 BRA `(.L_x_242) ;  /* 0xfffffffc00f08947 */ /* 0x002fea000383ffff */
[----:B------:R-:W-:Y:S05]  /*9880*/  BRA `(.L_x_275) ;  /* 0xfffffff400447947 */ /* 0x000fea000383ffff */
.L_x_243:
[----:B0-----:R0:W1:Y:S02]  /*9890*/  SYNCS.PHASECHK.TRANS64.TRYWAIT P0, [R9+URZ], R4 ;  /* 0x00000004090075a7 */ /* 0x001064000800017f */
[----:B-1----:R-:W-:Y:S05]  /*98a0*/  @!P0 NANOSLEEP.SYNCS 0x989680 ;  /* 0x009896800000895d */ /* 0x002fea0003900000 */
[----:B------:R-:W1:Y:S02]  /*98b0*/  @!P0 SYNCS.PHASECHK.TRANS64 P0, [R9+URZ], R4 ;  /* 0x00000004090085a7 */ /* 0x000e64000800007f */
[----:B-1----:R-:W-:Y:S05]  /*98c0*/  @!P0 BRA `(.L_x_243) ;  /* 0xfffffffc00f08947 */ /* 0x002fea000383ffff */
[----:B------:R-:W-:Y:S05]  /*98d0*/  BRA `(.L_x_276) ;  /* 0xfffffff400547947 */ /* 0x000fea000383ffff */
.L_x_244:
[----:B0-----:R0:W1:Y:S02]  /*98e0*/  SYNCS.PHASECHK.TRANS64.TRYWAIT P0, [R8+URZ], R5 ;  /* 0x00000005080075a7 */ /* 0x001064000800017f */
[----:B-1----:R-:W-:Y:S05]  /*98f0*/  @!P0 NANOSLEEP.SYNCS 0x989680 ;  /* 0x009896800000895d */ /* 0x002fea0003900000 */
[----:B------:R-:W1:Y:S02]  /*9900*/  @!P0 SYNCS.PHASECHK.TRANS64 P0, [R8+URZ], R5 ;  /* 0x00000005080085a7 */ /* 0x000e64000800007f */
[----:B-1----:R-:W-:Y:S05]  /*9910*/  @!P0 BRA `(.L_x_244) ;  /* 0xfffffffc00f08947 */ /* 0x002fea000383ffff */
[----:B------:R-:W-:Y:S05]  /*9920*/  BRA `(.L_x_277) ;  /* 0xfffffff400647947 */ /* 0x000fea000383ffff */
.L_x_245:
[----:B-1----:R1:W2:Y:S02]  /*9930*/  SYNCS.PHASECHK.TRANS64.TRYWAIT P0, [R11+URZ], R6 ;  /* 0x000000060b0075a7 */ /* 0x0022a4000800017f */
[----:B--2---:R-:W-:Y:S05]  /*9940*/  @!P0 NANOSLEEP.SYNCS 0x989680 ;  /* 0x009896800000895d */ /* 0x004fea0003900000 */
[----:B------:R-:W2:Y:S02]  /*9950*/  @!P0 SYNCS.PHASECHK.TRANS64 P0, [R11+URZ], R6 ;  /* 0x000000060b0085a7 */ /* 0x000ea4000800007f */
[----:B--2---:R-:W-:Y:S05]  /*9960*/  @!P0 BRA `(.L_x_245) ;  /* 0xfffffffc00f08947 */ /* 0x004fea000383ffff */
[----:B------:R-:W-:Y:S05]  /*9970*/  BRA `(.L_x_278) ;  /* 0xfffffff4006c7947 */ /* 0x000fea000383ffff */
.L_x_279:
[----:B------:R-:W-:-:S00]  /*9980*/  BRA `(.L_x_279) ;  /* 0xfffffffc00fc7947 */ /* 0x000fc0000383ffff */
[----:B------:R-:W-:-:S00]  /*9990*/  NOP ;  /* 0x0000000000007918 */ /* 0x000fc00000000000 */
        /* <DEDUP_REMOVED lines=14> */
.L_x_280:


//--------------------- .nv.global.init           --------------------------
	.section	.nv.global.init,"aw",@progbits
.nv.global.init:
	.type		$str$22,@object
	.size		$str$22,($str$23 - $str$22)
$str$22:
        /*0000*/ 	.byte	0x6b, 0x5f, 0x74, 0x69, 0x6c, 0x65, 0x5f, 0x63, 0x6f, 0x75, 0x6e, 0x74, 0x20, 0x3e, 0x3d, 0x20
        /*0010*/ 	.byte	0x31, 0x00
	.type		$str$23,@object
	.size		$str$23,(__unnamed_1 - $str$23)
$str$23:
        /*0012*/ 	.byte	0x2f, 0x74, 0x6d, 0x70, 0x2f, 0x63, 0x75, 0x74, 0x6c, 0x61, 0x73, 0x73, 0x5f, 0x73, 0x77, 0x65
        /*0022*/ 	.byte	0x65, 0x70, 0x5f, 0x73, 0x72, 0x63, 0x2f, 0x69, 0x6e, 0x63, 0x6c, 0x75, 0x64, 0x65, 0x2f, 0x63
        /*0032*/ 	.byte	0x75, 0x74, 0x6c, 0x61, 0x73, 0x73, 0x2f, 0x67, 0x65, 0x6d, 0x6d, 0x2f, 0x63, 0x6f, 0x6c, 0x6c
        /*0042*/ 	.byte	0x65, 0x63, 0x74, 0x69, 0x76, 0x65, 0x2f, 0x73, 0x6d, 0x39, 0x30, 0x5f, 0x6d, 0x6d, 0x61, 0x5f
        /*0052*/ 	.byte	0x74, 0x6d, 0x61, 0x5f, 0x67, 0x6d, 0x6d, 0x61, 0x5f, 0x73, 0x73, 0x5f, 0x77, 0x61, 0x72, 0x70
        /*0062*/ 	.byte	0x73, 0x70, 0x65, 0x63, 0x69, 0x61, 0x6c, 0x69, 0x7a, 0x65, 0x64, 0x2e, 0x68, 0x70, 0x70, 0x00
	.type		__unnamed_1,@object
	.size		__unnamed_1,(.L_0 - __unnamed_1)
__unnamed_1:
        /*0072*/ 	.byte	0x76, 0x6f, 0x69, 0x64, 0x20, 0x63, 0x75, 0x74, 0x6c, 0x61, 0x73, 0x73, 0x3a, 0x3a, 0x67, 0x65
        /* <DEDUP_REMOVED lines=172> */
        /*0b42*/ 	.byte	0x65, 0x6e, 0x74, 0x69, 0x74, 0x79, 0x5d, 0x00
.L_0:


//--------------------- .nv.shared._ZN7cutlass13device_kernelINS_4gemm6kernel13GemmUniversalIN4cute5tupleIJiiiiEEENS1_10collective13CollectiveMmaINS1_34MainloopSm90TmaGmmaWarpSpecializedILi26ENS5_IJNS4_1CILi2EEENSA_ILi1EEESC_EEENS1_35KernelTmaWarpSpecializedCooperativeEEENS5_IJNSA_ILi192EEENSA_ILi80EEENSA_ILi32EEEEEEaNS5_IJlSC_lEEEaSK_NS4_8TiledMMAINS4_8MMA_AtomIJNS4_4SM904GMMA26MMA_64x16x32_S32S8S8_SS_TNEEEENS4_6LayoutISD_NS5_IJSC_NSA_ILi0EEESS_EEEEENS5_IJNS4_10UnderscoreESV_SV_EEEEENS4_13SM90_TMA_LOADENS4_14ComposedLayoutINS4_7SwizzleILi1ELi4ELi3EEENS4_18smem_ptr_flag_bitsILi8EEENSR_INS5_IJNSA_ILi8EEESI_EEENS5_IJSI_SC_EEEEEEEvNS4_8identityENS4_23SM90_TMA_LOAD_MULTICASTES18_vS19_EENS_8epilogue10collective6detail29Sm90TmaWarpSpecializedAdapterINS1D_15DefaultEpilogueIaSK_SK_NS1C_6thread17LinearCombinationIaLi1EiiLNS1H_9ScaleType4KindE0ELNS_15FloatRoundStyleE2EaEENS1_15EpilogueDefaultEEEEEvvEEEEvNT_6ParamsE --------------------------
	.section	.nv.shared._ZN7cutlass13device_kernelINS_4gemm6kernel13GemmUniversalIN4cute5tupleIJiiiiEEENS1_10collective13CollectiveMmaINS1_34MainloopSm90TmaGmmaWarpSpecializedILi26ENS5_IJNS4_1CILi2EEENSA_ILi1EEESC_EEENS1_35KernelTmaWarpSpecializedCooperativeEEENS5_IJNSA_ILi192EEENSA_ILi80EEENSA_ILi32EEEEEEaNS5_IJlSC_lEEEaSK_NS4_8TiledMMAINS4_8MMA_AtomIJNS4_4SM904GMMA26MMA_64x16x32_S32S8S8_SS_TNEEEENS4_6LayoutISD_NS5_IJSC_NSA_ILi0EEESS_EEEEENS5_IJNS4_10UnderscoreESV_SV_EEEEENS4_13SM90_TMA_LOADENS4_14ComposedLayoutINS4_7SwizzleILi1ELi4ELi3EEENS4_18smem_ptr_flag_bitsILi8EEENSR_INS5_IJNSA_ILi8EEESI_EEENS5_IJSI_SC_EEEEEEEvNS4_8identityENS4_23SM90_TMA_LOAD_MULTICASTES18_vS19_EENS_8epilogue10collective6detail29Sm90TmaWarpSpecializedAdapterINS1D_15DefaultEpilogueIaSK_SK_NS1C_6thread17LinearCombinationIaLi1EiiLNS1H_9ScaleType4KindE0ELNS_15FloatRoundStyleE2EaEENS1_15EpilogueDefaultEEEEEvvEEEEvNT_6ParamsE,"aw",@nobits
	.sectionflags	@""
	.align	16
	.zero		1024


//--------------------- .nv.shared.reserved.0     --------------------------
	.section	.nv.shared.reserved.0,"aw",@nobits
	.weak		__nv_reservedSMEM_offset_0_alias
	.size		__nv_reservedSMEM_offset_0_alias, 0, 0
	.other		__nv_reservedSMEM_offset_0_alias,@"STO_CUDA_RESERVED_SHARED STV_DEFAULT"
__nv_reservedSMEM_offset_0_alias:
	.zero		0


//--------------------- .nv.global                --------------------------
	.section	.nv.global,"aw",@nobits
.nv.global:
	.type		_ZN39_INTERNAL_3c7f77a2_4_k_cu_29586928_72674cute1_E,@object
	.size		_ZN39_INTERNAL_3c7f77a2_4_k_cu_29586928_72674cute1_E,(_ZN39_INTERNAL_3c7f77a2_4_k_cu_29586928_72674cuda3std3__45__cpo6cbeginE - _ZN39_INTERNAL_3c7f77a2_4_k_cu_29586928_72674cute1_E)
_ZN39_INTERNAL_3c7f77a2_4_k_cu_29586928_72674cute1_E:
	.zero		1
	.type		_ZN39_INTERNAL_3c7f77a2_4_k_cu_29586928_72674cuda3std3__45__cpo6cbeginE,@object
	.size		_ZN39_INTERNAL_3c7f77a2_4_k_cu_29586928_72674cuda3std3__45__cpo6cbeginE,(_ZN39_INTERNAL_3c7f77a2_4_k_cu_29586928_72674cuda3std3__48in_placeE - _ZN39_INTERNAL_3c7f77a2_4_k_cu_29586928_72674cuda3std3__45__cpo6cbeginE)
_ZN39_INTERNAL_3c7f77a2_4_k_cu_29586928_72674cuda3std3__45__cpo6cbeginE:
	.zero		1
	.type		_ZN39_INTERNAL_3c7f77a2_4_k_cu_29586928_72674cuda3std3__48in_placeE,@object
	.size		_ZN39_INTERNAL_3c7f77a2_4_k_cu_29586928_72674cuda3std3__48in_placeE,(_ZN39_INTERNAL_3c7f77a2_4_k_cu_29586928_72674cuda3std6ranges3__45__cpo9iter_moveE - _ZN39_INTERNAL_3c7f77a2_4_k_cu_29586928_72674cuda3std3__48in_placeE)
_ZN39_INTERNAL_3c7f77a2_4_k_cu_29586928_72674cuda3std3__48in_placeE:
	.zero		1
	.type		_ZN39_INTERNAL_3c7f77a2_4_k_cu_29586928_72674cuda3std6ranges3__45__cpo9iter_moveE,@object
	.size		_ZN39_INTERNAL_3c7f77a2_4_k_cu_29586928_72674cuda3std6ranges3__45__cpo9iter_moveE,(_ZN39_INTERNAL_3c7f77a2_4_k_cu_29586928_72674cuda3std3__45__cpo5beginE - _ZN39_INTERNAL_3c7f77a2_4_k_cu_29586928_72674cuda3std6ranges3__45__cpo9iter_moveE)
_ZN39_INTERNAL_3c7f77a2_4_k_cu_29586928_72674cuda3std6ranges3__45__cpo9iter_moveE:
	.zero		1
	.type		_ZN39_INTERNAL_3c7f77a2_4_k_cu_29586928_72674cuda3std3__45__cpo5beginE,@object
	.size		_ZN39_INTERNAL_3c7f77a2_4_k_cu_29586928_72674cuda3std3__45__cpo5beginE,(_ZN39_INTERNAL_3c7f77a2_4_k_cu_29586928_72674cuda3std3__441_GLOBAL__N__3c7f77a2_4_k_cu_29586928_72676ignoreE - _ZN39_INTERNAL_3c7f77a2_4_k_cu_29586928_72674cuda3std3__45__cpo5beginE)
_ZN39_INTERNAL_3c7f77a2_4_k_cu_29586928_72674cuda3std3__45__cpo5beginE:
	.zero		1
	.type		_ZN39_INTERNAL_3c7f77a2_4_k_cu_29586928_72674cuda3std3__441_GLOBAL__N__3c7f77a2_4_k_cu_29586928_72676ignoreE,@object
	.size		_ZN39_INTERNAL_3c7f77a2_4_k_cu_29586928_72674cuda3std3__441_GLOBAL__N__3c7f77a2_4_k_cu_29586928_72676ignoreE,(_ZN39_INTERNAL_3c7f77a2_4_k_cu_29586928_72674cute7productE - _ZN39_INTERNAL_3c7f77a2_4_k_cu_29586928_72674cuda3std3__441_GLOBAL__N__3c7f77a2_4_k_cu_29586928_72676ignoreE)
_ZN39_INTERNAL_3c7f77a2_4_k_cu_29586928_72674cuda3std3__441_GLOBAL__N__3c7f77a2_4_k_cu_29586928_72676ignoreE:
	.zero		1
	.type		_ZN39_INTERNAL_3c7f77a2_4_k_cu_29586928_72674cute7productE,@object
	.size		_ZN39_INTERNAL_3c7f77a2_4_k_cu_29586928_72674cute7productE,(_ZN39_INTERNAL_3c7f77a2_4_k_cu_29586928_72674cuda3std3__45__cpo3endE - _ZN39_INTERNAL_3c7f77a2_4_k_cu_29586928_72674cute7productE)
_ZN39_INTERNAL_3c7f77a2_4_k_cu_29586928_72674cute7productE:
	.zero		1
	.type		_ZN39_INTERNAL_3c7f77a2_4_k_cu_29586928_72674cuda3std3__45__cpo3endE,@object
	.size		_ZN39_INTERNAL_3c7f77a2_4_k_cu_29586928_72674cuda3std3__45__cpo3endE,(_ZN39_INTERNAL_3c7f77a2_4_k_cu_29586928_72674cuda3std3__419piecewise_constructE - _ZN39_INTERNAL_3c7f77a2_4_k_cu_29586928_72674cuda3std3__45__cpo3endE)
_ZN39_INTERNAL_3c7f77a2_4_k_cu_29586928_72674cuda3std3__45__cpo3endE:
	.zero		1
	.type		_ZN39_INTERNAL_3c7f77a2_4_k_cu_29586928_72674cuda3std3__419piecewise_constructE,@object
	.size		_ZN39_INTERNAL_3c7f77a2_4_k_cu_29586928_72674cuda3std3__419piecewise_constructE,(_ZN39_INTERNAL_3c7f77a2_4_k_cu_29586928_72674cuda3std3__45__cpo4cendE - _ZN39_INTERNAL_3c7f77a2_4_k_cu_29586928_72674cuda3std3__419piecewise_constructE)
_ZN39_INTERNAL_3c7f77a2_4_k_cu_29586928_72674cuda3std3__419piecewise_constructE:
	.zero		1
	.type		_ZN39_INTERNAL_3c7f77a2_4_k_cu_29586928_72674cuda3std3__45__cpo4cendE,@object
	.size		_ZN39_INTERNAL_3c7f77a2_4_k_cu_29586928_72674cuda3std3__45__cpo4cendE,(_ZN39_INTERNAL_3c7f77a2_4_k_cu_29586928_72674cuda3std6ranges3__45__cpo4swapE - _ZN39_INTERNAL_3c7f77a2_4_k_cu_29586928_72674cuda3std3__45__cpo4cendE)
_ZN39_INTERNAL_3c7f77a2_4_k_cu_29586928_72674cuda3std3__45__cpo4cendE:
	.zero		1
	.type		_ZN39_INTERNAL_3c7f77a2_4_k_cu_29586928_72674cuda3std6ranges3__45__cpo4swapE,@object
	.size		_ZN39_INTERNAL_3c7f77a2_4_k_cu_29586928_72674cuda3std6ranges3__45__cpo4swapE,(.L_8 - _ZN39_INTERNAL_3c7f77a2_4_k_cu_29586928_72674cuda3std6ranges3__45__cpo4swapE)
_ZN39_INTERNAL_3c7f77a2_4_k_cu_29586928_72674cuda3std6ranges3__45__cpo4swapE:
	.zero		1
.L_8:


//--------------------- .nv.constant0._ZN7cutlass13device_kernelINS_4gemm6kernel13GemmUniversalIN4cute5tupleIJiiiiEEENS1_10collective13CollectiveMmaINS1_34MainloopSm90TmaGmmaWarpSpecializedILi26ENS5_IJNS4_1CILi2EEENSA_ILi1EEESC_EEENS1_35KernelTmaWarpSpecializedCooperativeEEENS5_IJNSA_ILi192EEENSA_ILi80EEENSA_ILi32EEEEEEaNS5_IJlSC_lEEEaSK_NS4_8TiledMMAINS4_8MMA_AtomIJNS4_4SM904GMMA26MMA_64x16x32_S32S8S8_SS_TNEEEENS4_6LayoutISD_NS5_IJSC_NSA_ILi0EEESS_EEEEENS5_IJNS4_10UnderscoreESV_SV_EEEEENS4_13SM90_TMA_LOADENS4_14ComposedLayoutINS4_7SwizzleILi1ELi4ELi3EEENS4_18smem_ptr_flag_bitsILi8EEENSR_INS5_IJNSA_ILi8EEESI_EEENS5_IJSI_SC_EEEEEEEvNS4_8identityENS4_23SM90_TMA_LOAD_MULTICASTES18_vS19_EENS_8epilogue10collective6detail29Sm90TmaWarpSpecializedAdapterINS1D_15DefaultEpilogueIaSK_SK_NS1C_6thread17LinearCombinationIaLi1EiiLNS1H_9ScaleType4KindE0ELNS_15FloatRoundStyleE2EaEENS1_15EpilogueDefaultEEEEEvvEEEEvNT_6ParamsE --------------------------
	.section	.nv.constant0._ZN7cutlass13device_kernelINS_4gemm6kernel13GemmUniversalIN4cute5tupleIJiiiiEEENS1_10collective13CollectiveMmaINS1_34MainloopSm90TmaGmmaWarpSpecializedILi26ENS5_IJNS4_1CILi2EEENSA_ILi1EEESC_EEENS1_35KernelTmaWarpSpecializedCooperativeEEENS5_IJNSA_ILi192EEENSA_ILi80EEENSA_ILi32EEEEEEaNS5_IJlSC_lEEEaSK_NS4_8TiledMMAINS4_8MMA_AtomIJNS4_4SM904GMMA26MMA_64x16x32_S32S8S8_SS_TNEEEENS4_6LayoutISD_NS5_IJSC_NSA_ILi0EEESS_EEEEENS5_IJNS4_10UnderscoreESV_SV_EEEEENS4_13SM90_TMA_LOADENS4_14ComposedLayoutINS4_7SwizzleILi1ELi4ELi3EEENS4_18smem_ptr_flag_bitsILi8EEENSR_INS5_IJNSA_ILi8EEESI_EEENS5_IJSI_SC_EEEEEEEvNS4_8identityENS4_23SM90_TMA_LOAD_MULTICASTES18_vS19_EENS_8epilogue10collective6detail29Sm90TmaWarpSpecializedAdapterINS1D_15DefaultEpilogueIaSK_SK_NS1C_6thread17LinearCombinationIaLi1EiiLNS1H_9ScaleType4KindE0ELNS_15FloatRoundStyleE2EaEENS1_15EpilogueDefaultEEEEEvvEEEEvNT_6ParamsE,"a",@progbits
	.sectionflags	@""
	.align	4
.nv.constant0._ZN7cutlass13device_kernelINS_4gemm6kernel13GemmUniversalIN4cute5tupleIJiiiiEEENS1_10collective13CollectiveMmaINS1_34MainloopSm90TmaGmmaWarpSpecializedILi26ENS5_IJNS4_1CILi2EEENSA_ILi1EEESC_EEENS1_35KernelTmaWarpSpecializedCooperativeEEENS5_IJNSA_ILi192EEENSA_ILi80EEENSA_ILi32EEEEEEaNS5_IJlSC_lEEEaSK_NS4_8TiledMMAINS4_8MMA_AtomIJNS4_4SM904GMMA26MMA_64x16x32_S32S8S8_SS_TNEEEENS4_6LayoutISD_NS5_IJSC_NSA_ILi0EEESS_EEEEENS5_IJNS4_10UnderscoreESV_SV_EEEEENS4_13SM90_TMA_LOADENS4_14ComposedLayoutINS4_7SwizzleILi1ELi4ELi3EEENS4_18smem_ptr_flag_bitsILi8EEENSR_INS5_IJNSA_ILi8EEESI_EEENS5_IJSI_SC_EEEEEEEvNS4_8identityENS4_23SM90_TMA_LOAD_MULTICASTES18_vS19_EENS_8epilogue10collective6detail29Sm90TmaWarpSpecializedAdapterINS1D_15DefaultEpilogueIaSK_SK_NS1C_6thread17LinearCombinationIaLi1EiiLNS1H_9ScaleType4KindE0ELNS_15FloatRoundStyleE2EaEENS1_15EpilogueDefaultEEEEEvvEEEEvNT_6ParamsE:
	.zero		1664


//--------------------- SYMBOLS --------------------------

	.type		.nv.reservedSmem.offset0,@object
	.size		.nv.reservedSmem.offset0,0x4
	.type		__assertfail,@function
